	.target	sm_100a

	.elftype	@"ET_EXEC"


//--------------------- .note.nv.tkinfo           --------------------------
	.section	.note.nv.tkinfo,"",@"SHT_NOTE"
	.sectionflags	@"SHF_NOTE_NV_TKINFO"
	.tkinfo
        /*0018*/ 	.word	0x00000002
        /*0030*/ 	.string	""
        /*0030*/ 	.string	"ptxas"
        /*0030*/ 	.string	"Cuda compilation tools, release 13.0, V13.0.88"
        /*0030*/ 	.string	"Build cuda_13.0.r13.0/compiler.36424714_0"
        /*0030*/ 	.string	"-arch sm_100a -m 64 "



//--------------------- .note.nv.cuinfo           --------------------------
	.section	.note.nv.cuinfo,"",@"SHT_NOTE"
	.sectionflags	@"SHF_NOTE_NV_CUINFO"
        /*0018*/ 	.short	0x0002
        /*001a*/ 	.short	0x0064
        /*001c*/ 	.short	0x0082
	.zero		2


//--------------------- .nv.info                  --------------------------
	.section	.nv.info,"",@"SHT_CUDA_INFO"
	.align	4


	//----- nvinfo : EIATTR_REGCOUNT
	.align		4
        /*0000*/ 	.byte	0x04, 0x2f
        /*0002*/ 	.short	(.L_19 - .L_18)
	.align		4
.L_18:
        /*0004*/ 	.word	index@(_ZN7cutlass13device_kernelINS_4gemm6kernel13GemmUniversalIN4cute5tupleIJiiiiEEENS1_10collective13CollectiveMmaINS1_35MainloopSm100TmaUmmaWarpSpecializedILi2ELi2ELi4ENS5_IJNS4_1CILi1EEESB_SB_EEEEENS5_IJNSA_ILi64EEESE_NSA_ILi32EEEEEEaNS5_IJlSB_lEEEaSH_NS4_8TiledMMAINS4_8MMA_AtomIJNS4_15SM100_MMA_S8_SSIaaiLi64ELi64ELNS4_4UMMA5MajorE0ELSM_0ELNSL_8SaturateE0EEEEEENS4_6LayoutISC_NS5_IJNSA_ILi0EEESR_SR_EEEEENS5_IJNS4_10UnderscoreESU_SU_EEEEENS4_13SM90_TMA_LOADENS4_14ComposedLayoutINS4_7SwizzleILi1ELi4ELi3EEENS4_18smem_ptr_flag_bitsILi8EEENSQ_INS5_IJNSA_ILi8EEESF_EEENS5_IJSF_SB_EEEEEEEvNS4_8identityESX_S17_vS18_EENS_8epilogue10collective18CollectiveEpilogueINS1A_23Sm100TmaWarpSpecializedILi1ELi1ELi32ELb0ELb0EEEJSG_NS5_IJNSQ_ISE_SB_EES1F_EEEaSH_aSH_NS1A_6fusion15FusionCallbacksIS1E_NS1H_17LinearCombinationIaiaiLNS_15FloatRoundStyleE2EEESG_S1G_JEEENS4_5SM1004TMEM4LOAD26SM100_TMEM_LOAD_16dp32b32xESX_NSY_INSZ_ILi2ELi4ELi3EEES12_NSQ_INS5_IJS13_SE_EEENS5_IJSE_SB_EEEEEEENS4_39AutoVectorizingCopyWithAssumedAlignmentILi128EEENS4_14SM90_TMA_STOREES1V_S1X_S1X_EEEvvEEEEvNT_6ParamsE)
        /*0008*/ 	.word	0x0000007b


	//----- nvinfo : EIATTR_FRAME_SIZE
	.align		4
.L_19:
        /*000c*/ 	.byte	0x04, 0x11
        /*000e*/ 	.short	(.L_21 - .L_20)
	.align		4
.L_20:
        /*0010*/ 	.word	index@($__internal_2_$__cuda_sm10x_tcgen05_guardrail_trap_unallocated_columns_being_dealloced)
        /*0014*/ 	.word	0x00000000


	//----- nvinfo : EIATTR_FRAME_SIZE
	.align		4
.L_21:
        /*0018*/ 	.byte	0x04, 0x11
        /*001a*/ 	.short	(.L_23 - .L_22)
	.align		4
.L_22:
        /*001c*/ 	.word	index@($__internal_1_$__cuda_sm10x_tcgen05_guardrail_trap_phase_invalid_during_alloc)
        /*0020*/ 	.word	0x00000000


	//----- nvinfo : EIATTR_FRAME_SIZE
	.align		4
.L_23:
        /*0024*/ 	.byte	0x04, 0x11
        /*0026*/ 	.short	(.L_25 - .L_24)
	.align		4
.L_24:
        /*0028*/ 	.word	index@($__internal_0_$__cuda_sm10x_tcgen05_guardrail_trap_col_being_dealloced_not_returned_by_alloc)
        /*002c*/ 	.word	0x00000000


	//----- nvinfo : EIATTR_FRAME_SIZE
	.align		4
.L_25:
        /*0030*/ 	.byte	0x04, 0x11
        /*0032*/ 	.short	(.L_27 - .L_26)
	.align		4
.L_26:
        /*0034*/ 	.word	index@(_ZN7cutlass13device_kernelINS_4gemm6kernel13GemmUniversalIN4cute5tupleIJiiiiEEENS1_10collective13CollectiveMmaINS1_35MainloopSm100TmaUmmaWarpSpecializedILi2ELi2ELi4ENS5_IJNS4_1CILi1EEESB_SB_EEEEENS5_IJNSA_ILi64EEESE_NSA_ILi32EEEEEEaNS5_IJlSB_lEEEaSH_NS4_8TiledMMAINS4_8MMA_AtomIJNS4_15SM100_MMA_S8_SSIaaiLi64ELi64ELNS4_4UMMA5MajorE0ELSM_0ELNSL_8SaturateE0EEEEEENS4_6LayoutISC_NS5_IJNSA_ILi0EEESR_SR_EEEEENS5_IJNS4_10UnderscoreESU_SU_EEEEENS4_13SM90_TMA_LOADENS4_14ComposedLayoutINS4_7SwizzleILi1ELi4ELi3EEENS4_18smem_ptr_flag_bitsILi8EEENSQ_INS5_IJNSA_ILi8EEESF_EEENS5_IJSF_SB_EEEEEEEvNS4_8identityESX_S17_vS18_EENS_8epilogue10collective18CollectiveEpilogueINS1A_23Sm100TmaWarpSpecializedILi1ELi1ELi32ELb0ELb0EEEJSG_NS5_IJNSQ_ISE_SB_EES1F_EEEaSH_aSH_NS1A_6fusion15FusionCallbacksIS1E_NS1H_17LinearCombinationIaiaiLNS_15FloatRoundStyleE2EEESG_S1G_JEEENS4_5SM1004TMEM4LOAD26SM100_TMEM_LOAD_16dp32b32xESX_NSY_INSZ_ILi2ELi4ELi3EEES12_NSQ_INS5_IJS13_SE_EEENS5_IJSE_SB_EEEEEEENS4_39AutoVectorizingCopyWithAssumedAlignmentILi128EEENS4_14SM90_TMA_STOREES1V_S1X_S1X_EEEvvEEEEvNT_6ParamsE)
        /*0038*/ 	.word	0x00000000


	//----- nvinfo : EIATTR_MIN_STACK_SIZE
	.align		4
.L_27:
        /*003c*/ 	.byte	0x04, 0x12
        /*003e*/ 	.short	(.L_29 - .L_28)
	.align		4
.L_28:
        /*0040*/ 	.word	index@(_ZN7cutlass13device_kernelINS_4gemm6kernel13GemmUniversalIN4cute5tupleIJiiiiEEENS1_10collective13CollectiveMmaINS1_35MainloopSm100TmaUmmaWarpSpecializedILi2ELi2ELi4ENS5_IJNS4_1CILi1EEESB_SB_EEEEENS5_IJNSA_ILi64EEESE_NSA_ILi32EEEEEEaNS5_IJlSB_lEEEaSH_NS4_8TiledMMAINS4_8MMA_AtomIJNS4_15SM100_MMA_S8_SSIaaiLi64ELi64ELNS4_4UMMA5MajorE0ELSM_0ELNSL_8SaturateE0EEEEEENS4_6LayoutISC_NS5_IJNSA_ILi0EEESR_SR_EEEEENS5_IJNS4_10UnderscoreESU_SU_EEEEENS4_13SM90_TMA_LOADENS4_14ComposedLayoutINS4_7SwizzleILi1ELi4ELi3EEENS4_18smem_ptr_flag_bitsILi8EEENSQ_INS5_IJNSA_ILi8EEESF_EEENS5_IJSF_SB_EEEEEEEvNS4_8identityESX_S17_vS18_EENS_8epilogue10collective18CollectiveEpilogueINS1A_23Sm100TmaWarpSpecializedILi1ELi1ELi32ELb0ELb0EEEJSG_NS5_IJNSQ_ISE_SB_EES1F_EEEaSH_aSH_NS1A_6fusion15FusionCallbacksIS1E_NS1H_17LinearCombinationIaiaiLNS_15FloatRoundStyleE2EEESG_S1G_JEEENS4_5SM1004TMEM4LOAD26SM100_TMEM_LOAD_16dp32b32xESX_NSY_INSZ_ILi2ELi4ELi3EEES12_NSQ_INS5_IJS13_SE_EEENS5_IJSE_SB_EEEEEEENS4_39AutoVectorizingCopyWithAssumedAlignmentILi128EEENS4_14SM90_TMA_STOREES1V_S1X_S1X_EEEvvEEEEvNT_6ParamsE)
        /*0044*/ 	.word	0x00000000
.L_29:


//--------------------- .nv.compat                --------------------------
	.section	.nv.compat,"",@"SHT_CUDA_COMPAT_INFO"
	.align	4
        /*0000*/ 	.byte	0x02, 0x09, 0x01, 0x00, 0x02, 0x02, 0x03, 0x00, 0x02, 0x05, 0x06, 0x00, 0x03, 0x07, 0x01, 0x01
        /*0010*/ 	.byte	0x02, 0x03, 0x01, 0x00, 0x02, 0x06, 0x01, 0x00, 0x04, 0x0b, 0x08, 0x00, 0x01, 0x00, 0x00, 0x00
        /*0020*/ 	.byte	0x00, 0x00, 0x00, 0x00


//--------------------- .nv.info._ZN7cutlass13device_kernelINS_4gemm6kernel13GemmUniversalIN4cute5tupleIJiiiiEEENS1_10collective13CollectiveMmaINS1_35MainloopSm100TmaUmmaWarpSpecializedILi2ELi2ELi4ENS5_IJNS4_1CILi1EEESB_SB_EEEEENS5_IJNSA_ILi64EEESE_NSA_ILi32EEEEEEaNS5_IJlSB_lEEEaSH_NS4_8TiledMMAINS4_8MMA_AtomIJNS4_15SM100_MMA_S8_SSIaaiLi64ELi64ELNS4_4UMMA5MajorE0ELSM_0ELNSL_8SaturateE0EEEEEENS4_6LayoutISC_NS5_IJNSA_ILi0EEESR_SR_EEEEENS5_IJNS4_10UnderscoreESU_SU_EEEEENS4_13SM90_TMA_LOADENS4_14ComposedLayoutINS4_7SwizzleILi1ELi4ELi3EEENS4_18smem_ptr_flag_bitsILi8EEENSQ_INS5_IJNSA_ILi8EEESF_EEENS5_IJSF_SB_EEEEEEEvNS4_8identityESX_S17_vS18_EENS_8epilogue10collective18CollectiveEpilogueINS1A_23Sm100TmaWarpSpecializedILi1ELi1ELi32ELb0ELb0EEEJSG_NS5_IJNSQ_ISE_SB_EES1F_EEEaSH_aSH_NS1A_6fusion15FusionCallbacksIS1E_NS1H_17LinearCombinationIaiaiLNS_15FloatRoundStyleE2EEESG_S1G_JEEENS4_5SM1004TMEM4LOAD26SM100_TMEM_LOAD_16dp32b32xESX_NSY_INSZ_ILi2ELi4ELi3EEES12_NSQ_INS5_IJS13_SE_EEENS5_IJSE_SB_EEEEEEENS4_39AutoVectorizingCopyWithAssumedAlignmentILi128EEENS4_14SM90_TMA_STOREES1V_S1X_S1X_EEEvvEEEEvNT_6ParamsE --------------------------
	.section	.nv.info._ZN7cutlass13device_kernelINS_4gemm6kernel13GemmUniversalIN4cute5tupleIJiiiiEEENS1_10collective13CollectiveMmaINS1_35MainloopSm100TmaUmmaWarpSpecializedILi2ELi2ELi4ENS5_IJNS4_1CILi1EEESB_SB_EEEEENS5_IJNSA_ILi64EEESE_NSA_ILi32EEEEEEaNS5_IJlSB_lEEEaSH_NS4_8TiledMMAINS4_8MMA_AtomIJNS4_15SM100_MMA_S8_SSIaaiLi64ELi64ELNS4_4UMMA5MajorE0ELSM_0ELNSL_8SaturateE0EEEEEENS4_6LayoutISC_NS5_IJNSA_ILi0EEESR_SR_EEEEENS5_IJNS4_10UnderscoreESU_SU_EEEEENS4_13SM90_TMA_LOADENS4_14ComposedLayoutINS4_7SwizzleILi1ELi4ELi3EEENS4_18smem_ptr_flag_bitsILi8EEENSQ_INS5_IJNSA_ILi8EEESF_EEENS5_IJSF_SB_EEEEEEEvNS4_8identityESX_S17_vS18_EENS_8epilogue10collective18CollectiveEpilogueINS1A_23Sm100TmaWarpSpecializedILi1ELi1ELi32ELb0ELb0EEEJSG_NS5_IJNSQ_ISE_SB_EES1F_EEEaSH_aSH_NS1A_6fusion15FusionCallbacksIS1E_NS1H_17LinearCombinationIaiaiLNS_15FloatRoundStyleE2EEESG_S1G_JEEENS4_5SM1004TMEM4LOAD26SM100_TMEM_LOAD_16dp32b32xESX_NSY_INSZ_ILi2ELi4ELi3EEES12_NSQ_INS5_IJS13_SE_EEENS5_IJSE_SB_EEEEEEENS4_39AutoVectorizingCopyWithAssumedAlignmentILi128EEENS4_14SM90_TMA_STOREES1V_S1X_S1X_EEEvvEEEEvNT_6ParamsE,"",@"SHT_CUDA_INFO"
	.sectionflags	@""
	.align	4


	//----- nvinfo : EIATTR_CUDA_API_VERSION
	.align		4
        /*0000*/ 	.byte	0x04, 0x37
        /*0002*/ 	.short	(.L_31 - .L_30)
.L_30:
        /*0004*/ 	.word	0x00000082


	//----- nvinfo : EIATTR_KPARAM_INFO
	.align		4
.L_31:
        /*0008*/ 	.byte	0x04, 0x17
        /*000a*/ 	.short	(.L_33 - .L_32)
.L_32:
        /*000c*/ 	.word	0x00000000
        /*0010*/ 	.short	0x0000
        /*0012*/ 	.short	0x0000
        /*0014*/ 	.byte	0x00, 0xf0, 0x01, 0x20


	//----- nvinfo : EIATTR_AT_ENTRY_FRAGMENTS
	.align		4
.L_33:
        /*0018*/ 	.byte	0x04, 0x4f
        /*001a*/ 	.short	(.L_35 - .L_34)


	//   ....[0]....
.L_34:
        /*001c*/ 	.word	0x00000006


	//----- nvinfo : EIATTR_RESERVED_SMEM_USED
	.align		4
.L_35:
        /*0020*/ 	.byte	0x01, 0x41
	.zero		2


	//----- nvinfo : EIATTR_SPARSE_MMA_MASK
	.align		4
        /*0024*/ 	.byte	0x03, 0x50
        /*0026*/ 	.short	0x0000


	//----- nvinfo : EIATTR_TCGEN05_1CTA_USED
	.align		4
        /*0028*/ 	.byte	0x01, 0x51
	.zero		2


	//----- nvinfo : EIATTR_MAXREG_COUNT
	.align		4
        /*002c*/ 	.byte	0x03, 0x1b
        /*002e*/ 	.short	0x00ff


	//----- nvinfo : EIATTR_NUM_BARRIERS
	.align		4
        /*0030*/ 	.byte	0x02, 0x4c
        /*0032*/ 	.byte	0x07
	.zero		1


	//----- nvinfo : EIATTR_EXTERNS
	.align		4
        /*0034*/ 	.byte	0x04, 0x0f
        /*0036*/ 	.short	(.L_37 - .L_36)


	//   ....[0]....
	.align		4
.L_36:
        /*0038*/ 	.word	index@(__assertfail)


	//----- nvinfo : EIATTR_MERCURY_ISA_VERSION
	.align		4
.L_37:
        /*003c*/ 	.byte	0x03, 0x5f
        /*003e*/ 	.short	0x0101


	//----- nvinfo : EIATTR_INT_WARP_WIDE_INSTR_OFFSETS
	.align		4
        /*0040*/ 	.byte	0x04, 0x31
        /*0042*/ 	.short	(.L_39 - .L_38)


	//   ....[0]....
.L_38:
        /*0044*/ 	.word	0x00001d20


	//   ....[1]....
        /*0048*/ 	.word	0x00003560


	//   ....[2]....
        /*004c*/ 	.word	0x00003580


	//   ....[3]....
        /*0050*/ 	.word	0x000035b0


	//   ....[4]....
        /*0054*/ 	.word	0x00003fc0


	//   ....[5]....
        /*0058*/ 	.word	0x000040b0


	//----- nvinfo : EIATTR_COOP_GROUP_MASK_REGIDS
	.align		4
.L_39:
        /*005c*/ 	.byte	0x04, 0x29
        /*005e*/ 	.short	(.L_41 - .L_40)


	//   ....[0]....
.L_40:
        /*0060*/ 	.word	0xffffffff


	//   ....[1]....
        /*0064*/ 	.word	0xffffffff


	//   ....[2]....
        /*0068*/ 	.word	0xffffffff


	//   ....[3]....
        /*006c*/ 	.word	0xffffffff


	//   ....[4]....
        /*0070*/ 	.word	0xffffffff


	//   ....[5]....
        /*0074*/ 	.word	0xffffffff


	//   ....[6]....
        /*0078*/ 	.word	0xffffffff


	//   ....[7]....
        /*007c*/ 	.word	0xffffffff


	//   ....[8]....
        /*0080*/ 	.word	0xffffffff


	//   ....[9]....
        /*0084*/ 	.word	0xffffffff


	//   ....[10]....
        /*0088*/ 	.word	0xffffffff


	//   ....[11]....
        /*008c*/ 	.word	0xffffffff


	//   ....[12]....
        /*0090*/ 	.word	0xffffffff


	//----- nvinfo : EIATTR_COOP_GROUP_INSTR_OFFSETS
	.align		4
.L_41:
        /*0094*/ 	.byte	0x04, 0x28
        /*0096*/ 	.short	(.L_43 - .L_42)


	//   ....[0]....
.L_42:
        /*0098*/ 	.word	0x00000090


	//   ....[1]....
        /*009c*/ 	.word	0x000004d0


	//   ....[2]....
        /*00a0*/ 	.word	0x00000600


	//   ....[3]....
        /*00a4*/ 	.word	0x00000740


	//   ....[4]....
        /*00a8*/ 	.word	0x00000840


	//   ....[5]....
        /*00ac*/ 	.word	0x000009b0


	//   ....[6]....
        /*00b0*/ 	.word	0x00000b50


	//   ....[7]....
        /*00b4*/ 	.word	0x00001c00


	//   ....[8]....
        /*00b8*/ 	.word	0x000028c0


	//   ....[9]....
        /*00bc*/ 	.word	0x00002ad0


	//   ....[10]....
        /*00c0*/ 	.word	0x00002b00


	//   ....[11]....
        /*00c4*/ 	.word	0x00003440


	//   ....[12]....
        /*00c8*/ 	.word	0x00003670


	//----- nvinfo : EIATTR_VRC_CTA_INIT_COUNT
	.align		4
.L_43:
        /*00cc*/ 	.byte	0x02, 0x4a
        /*00ce*/ 	.byte	0x80
	.zero		1


	//----- nvinfo : EIATTR_SYSCALL_OFFSETS
	.align		4
        /*00d0*/ 	.byte	0x04, 0x46
        /*00d2*/ 	.short	(.L_45 - .L_44)


	//   ....[0]....
.L_44:
        /*00d4*/ 	.word	0x00004ad0


	//   ....[1]....
        /*00d8*/ 	.word	0x00004c10


	//   ....[2]....
        /*00dc*/ 	.word	0x00005370


	//----- nvinfo : EIATTR_MBARRIER_INSTR_OFFSETS
	.align		4
.L_45:
        /*00e0*/ 	.byte	0x04, 0x39
        /*00e2*/ 	.short	(.L_47 - .L_46)


	//   ....[0]....
.L_46:
        /*00e4*/ 	.word	0x000005b0
        /*00e8*/ 	.word	0x000000ff
        /*00ec*/ 	.word	0x00000000
        /*00f0*/ 	.short	0x0100
        /*00f2*/ 	.byte	0x05
	.zero		1


	//   ....[1]....
        /*00f4*/ 	.word	0x000005c0
        /*00f8*/ 	.word	0x000000ff
        /*00fc*/ 	.word	0x00000010
        /*0100*/ 	.short	0x0100
        /*0102*/ 	.byte	0x05
	.zero		1


	//   ....[2]....
        /*0104*/ 	.word	0x000005d0
        /*0108*/ 	.word	0x000000ff
        /*010c*/ 	.word	0x00000008
        /*0110*/ 	.short	0x0100
        /*0112*/ 	.byte	0x05
	.zero		1


	//   ....[3]....
        /*0114*/ 	.word	0x000005e0
        /*0118*/ 	.word	0x000000ff
        /*011c*/ 	.word	0x00000018
        /*0120*/ 	.short	0x0100
        /*0122*/ 	.byte	0x05
	.zero		1


	//   ....[4]....
        /*0124*/ 	.word	0x00000710
        /*0128*/ 	.word	0x000000ff
        /*012c*/ 	.word	0x00000020
        /*0130*/ 	.short	0x0100
        /*0132*/ 	.byte	0x06
	.zero		1


	//   ....[5]....
        /*0134*/ 	.word	0x00000720
        /*0138*/ 	.word	0x000000ff
        /*013c*/ 	.word	0x00000028
        /*0140*/ 	.short	0x0100
        /*0142*/ 	.byte	0x06
	.zero		1


	//   ....[6]....
        /*0144*/ 	.word	0x00000810
        /*0148*/ 	.word	0x000000ff
        /*014c*/ 	.word	0x00000030
        /*0150*/ 	.short	0x0100
        /*0152*/ 	.byte	0x05
	.zero		1


	//   ....[7]....
        /*0154*/ 	.word	0x00000820
        /*0158*/ 	.word	0x000000ff
        /*015c*/ 	.word	0x00000038
        /*0160*/ 	.short	0x0100
        /*0162*/ 	.byte	0x05
	.zero		1


	//   ....[8]....
        /*0164*/ 	.word	0x00000960
        /*0168*/ 	.word	0x000000ff
        /*016c*/ 	.word	0x00000040
        /*0170*/ 	.short	0x0100
        /*0172*/ 	.byte	0x05
	.zero		1


	//   ....[9]....
        /*0174*/ 	.word	0x00000970
        /*0178*/ 	.word	0x000000ff
        /*017c*/ 	.word	0x00000050
        /*0180*/ 	.short	0x0100
        /*0182*/ 	.byte	0x05
	.zero		1


	//   ....[10]....
        /*0184*/ 	.word	0x00000980
        /*0188*/ 	.word	0x000000ff
        /*018c*/ 	.word	0x00000048
        /*0190*/ 	.short	0x0100
        /*0192*/ 	.byte	0x05
	.zero		1


	//   ....[11]....
        /*0194*/ 	.word	0x00000990
        /*0198*/ 	.word	0x000000ff
        /*019c*/ 	.word	0x00000058
        /*01a0*/ 	.short	0x0100
        /*01a2*/ 	.byte	0x05
	.zero		1


	//   ....[12]....
        /*01a4*/ 	.word	0x00000ac0
        /*01a8*/ 	.word	0x000000ff
        /*01ac*/ 	.word	0x00000060
        /*01b0*/ 	.short	0x0100
        /*01b2*/ 	.byte	0x06
	.zero		1


	//   ....[13]....
        /*01b4*/ 	.word	0x00000ad0
        /*01b8*/ 	.word	0x000000ff
        /*01bc*/ 	.word	0x00000080
        /*01c0*/ 	.short	0x0100
        /*01c2*/ 	.byte	0x06
	.zero		1


	//   ....[14]....
        /*01c4*/ 	.word	0x00000ae0
        /*01c8*/ 	.word	0x000000ff
        /*01cc*/ 	.word	0x00000068
        /*01d0*/ 	.short	0x0100
        /*01d2*/ 	.byte	0x06
	.zero		1


	//   ....[15]....
        /*01d4*/ 	.word	0x00000af0
        /*01d8*/ 	.word	0x000000ff
        /*01dc*/ 	.word	0x00000088
        /*01e0*/ 	.short	0x0100
        /*01e2*/ 	.byte	0x06
	.zero		1


	//   ....[16]....
        /*01e4*/ 	.word	0x00000b00
        /*01e8*/ 	.word	0x000000ff
        /*01ec*/ 	.word	0x00000070
        /*01f0*/ 	.short	0x0100
        /*01f2*/ 	.byte	0x06
	.zero		1


	//   ....[17]....
        /*01f4*/ 	.word	0x00000b10
        /*01f8*/ 	.word	0x000000ff
        /*01fc*/ 	.word	0x00000090
        /*0200*/ 	.short	0x0100
        /*0202*/ 	.byte	0x06
	.zero		1


	//   ....[18]....
        /*0204*/ 	.word	0x00000b20
        /*0208*/ 	.word	0x000000ff
        /*020c*/ 	.word	0x00000078
        /*0210*/ 	.short	0x0100
        /*0212*/ 	.byte	0x06
	.zero		1


	//   ....[19]....
        /*0214*/ 	.word	0x00000b30
        /*0218*/ 	.word	0x000000ff
        /*021c*/ 	.word	0x00000098
        /*0220*/ 	.short	0x0100
        /*0222*/ 	.byte	0x06
	.zero		1


	//   ....[20]....
        /*0224*/ 	.word	0x00000c20
        /*0228*/ 	.word	0x000000ff
        /*022c*/ 	.word	0x000000a0
        /*0230*/ 	.short	0x0100
        /*0232*/ 	.byte	0x05
	.zero		1


	//   ....[21]....
        /*0234*/ 	.word	0x00000c30
        /*0238*/ 	.word	0x000000ff
        /*023c*/ 	.word	0x000000b0
        /*0240*/ 	.short	0x0100
        /*0242*/ 	.byte	0x05
	.zero		1


	//   ....[22]....
        /*0244*/ 	.word	0x00000c40
        /*0248*/ 	.word	0x000000ff
        /*024c*/ 	.word	0x000000a8
        /*0250*/ 	.short	0x0100
        /*0252*/ 	.byte	0x05
	.zero		1


	//   ....[23]....
        /*0254*/ 	.word	0x00000c50
        /*0258*/ 	.word	0x000000ff
        /*025c*/ 	.word	0x000000b8
        /*0260*/ 	.short	0x0100
        /*0262*/ 	.byte	0x05
	.zero		1


	//   ....[24]....
        /*0264*/ 	.word	0x00001520
        /*0268*/ 	.word	0x00000003
        /*026c*/ 	.word	0x000000b0
        /*0270*/ 	.short	0x010a
        /*0272*/ 	.byte	0xff
	.zero		1


	//   ....[25]....
        /*0274*/ 	.word	0x00001550
        /*0278*/ 	.word	0x00000003
        /*027c*/ 	.word	0x000000a0
        /*0280*/ 	.short	0x0101
        /*0282*/ 	.byte	0xff
	.zero		1


	//   ....[26]....
        /*0284*/ 	.word	0x00001620
        /*0288*/ 	.word	0x000000ff
        /*028c*/ 	.word	0x00000010
        /*0290*/ 	.short	0x010a
        /*0292*/ 	.byte	0x08
	.zero		1


	//   ....[27]....
        /*0294*/ 	.word	0x000016c0
        /*0298*/ 	.word	0x000000ff
        /*029c*/ 	.word	0x00000010
        /*02a0*/ 	.short	0x010a
        /*02a2*/ 	.byte	0x21
	.zero		1


	//   ....[28]....
        /*02a4*/ 	.word	0x00001820
        /*02a8*/ 	.word	0x000000ff
        /*02ac*/ 	.word	0x00000010
        /*02b0*/ 	.short	0x010a
        /*02b2*/ 	.byte	0x08
	.zero		1


	//   ....[29]....
        /*02b4*/ 	.word	0x00001910
        /*02b8*/ 	.word	0x000000ff
        /*02bc*/ 	.word	0x00000038
        /*02c0*/ 	.short	0x0101
        /*02c2*/ 	.byte	0x04
	.zero		1


	//   ....[30]....
        /*02c4*/ 	.word	0x00001930
        /*02c8*/ 	.word	0x000000ff
        /*02cc*/ 	.word	0x00000010
        /*02d0*/ 	.short	0x010a
        /*02d2*/ 	.byte	0x08
	.zero		1


	//   ....[31]....
        /*02d4*/ 	.word	0x000019b0
        /*02d8*/ 	.word	0x000000ff
        /*02dc*/ 	.word	0x00000010
        /*02e0*/ 	.short	0x010a
        /*02e2*/ 	.byte	0x11
	.zero		1


	//   ....[32]....
        /*02e4*/ 	.word	0x00001b10
        /*02e8*/ 	.word	0x000000ff
        /*02ec*/ 	.word	0x00000010
        /*02f0*/ 	.short	0x010a
        /*02f2*/ 	.byte	0x08
	.zero		1


	//   ....[33]....
        /*02f4*/ 	.word	0x00001c30
        /*02f8*/ 	.word	0x00000002
        /*02fc*/ 	.word	0x00000040
        /*0300*/ 	.short	0x010a
        /*0302*/ 	.byte	0xff
	.zero		1


	//   ....[34]....
        /*0304*/ 	.word	0x00001cf0
        /*0308*/ 	.word	0x00000002
        /*030c*/ 	.word	0x00000000
        /*0310*/ 	.short	0x0101
        /*0312*/ 	.byte	0xff
	.zero		1


	//   ....[35]....
        /*0314*/ 	.word	0x00002250
        /*0318*/ 	.word	0x000000ff
        /*031c*/ 	.word	0x00000000
        /*0320*/ 	.short	0x010a
        /*0322*/ 	.byte	0x04
	.zero		1


	//   ....[36]....
        /*0324*/ 	.word	0x000022f0
        /*0328*/ 	.word	0x00000000
        /*032c*/ 	.word	0x00000000
        /*0330*/ 	.short	0x010a
        /*0332*/ 	.byte	0xff
	.zero		1


	//   ....[37]....
        /*0334*/ 	.word	0x00002410
        /*0338*/ 	.word	0x00000000
        /*033c*/ 	.word	0x000000a0
        /*0340*/ 	.short	0x010a
        /*0342*/ 	.byte	0xff
	.zero		1


	//   ....[38]....
        /*0344*/ 	.word	0x00002470
        /*0348*/ 	.word	0x00000004
        /*034c*/ 	.word	0x00000000
        /*0350*/ 	.short	0x0101
        /*0352*/ 	.byte	0xff
	.zero		1


	//   ....[39]....
        /*0354*/ 	.word	0x00002490
        /*0358*/ 	.word	0x000000ff
        /*035c*/ 	.word	0x00000050
        /*0360*/ 	.short	0x010a
        /*0362*/ 	.byte	0x05
	.zero		1


	//   ....[40]....
        /*0364*/ 	.word	0x000025b0
        /*0368*/ 	.word	0x00000000
        /*036c*/ 	.word	0x00000040
        /*0370*/ 	.short	0x010a
        /*0372*/ 	.byte	0xff
	.zero		1


	//   ....[41]....
        /*0374*/ 	.word	0x000026c0
        /*0378*/ 	.word	0x00000000
        /*037c*/ 	.word	0x00000000
        /*0380*/ 	.short	0x0101
        /*0382*/ 	.byte	0xff
	.zero		1


	//   ....[42]....
        /*0384*/ 	.word	0x00002750
        /*0388*/ 	.word	0x000000ff
        /*038c*/ 	.word	0x00000050
        /*0390*/ 	.short	0x0106
        /*0392*/ 	.byte	0x05
	.zero		1


	//   ....[43]....
        /*0394*/ 	.word	0x00002770
        /*0398*/ 	.word	0x000000ff
        /*039c*/ 	.word	0x00000050
        /*03a0*/ 	.short	0x010a
        /*03a2*/ 	.byte	0x05
	.zero		1


	//   ....[44]....
        /*03a4*/ 	.word	0x00002800
        /*03a8*/ 	.word	0x000000ff
        /*03ac*/ 	.word	0x00000050
        /*03b0*/ 	.short	0x0106
        /*03b2*/ 	.byte	0x04
	.zero		1


	//   ....[45]....
        /*03b4*/ 	.word	0x00002840
        /*03b8*/ 	.word	0x00000000
        /*03bc*/ 	.word	0x00000050
        /*03c0*/ 	.short	0x010a
        /*03c2*/ 	.byte	0xff
	.zero		1


	//   ....[46]....
        /*03c4*/ 	.word	0x00002d20
        /*03c8*/ 	.word	0x00000000
        /*03cc*/ 	.word	0x00000040
        /*03d0*/ 	.short	0x010a
        /*03d2*/ 	.byte	0xff
	.zero		1


	//   ....[47]....
        /*03d4*/ 	.word	0x00002e20
        /*03d8*/ 	.word	0x00000003
        /*03dc*/ 	.word	0x00000000
        /*03e0*/ 	.short	0x0101
        /*03e2*/ 	.byte	0xff
	.zero		1


	//   ....[48]....
        /*03e4*/ 	.word	0x00002e30
        /*03e8*/ 	.word	0x000000ff
        /*03ec*/ 	.word	0x00000000
        /*03f0*/ 	.short	0x010a
        /*03f2*/ 	.byte	0x04
	.zero		1


	//   ....[49]....
        /*03f4*/ 	.word	0x00002e50
        /*03f8*/ 	.word	0x000000ff
        /*03fc*/ 	.word	0x00000080
        /*0400*/ 	.short	0x010a
        /*0402*/ 	.byte	0x09
	.zero		1


	//   ....[50]....
        /*0404*/ 	.word	0x00002f90
        /*0408*/ 	.word	0x000000ff
        /*040c*/ 	.word	0x00000000
        /*0410*/ 	.short	0x010a
        /*0412*/ 	.byte	0x07
	.zero		1


	//   ....[51]....
        /*0414*/ 	.word	0x000030c0
        /*0418*/ 	.word	0x000000ff
        /*041c*/ 	.word	0x00000000
        /*0420*/ 	.short	0x010a
        /*0422*/ 	.byte	0x04
	.zero		1


	//   ....[52]....
        /*0424*/ 	.word	0x00003270
        /*0428*/ 	.word	0x000000ff
        /*042c*/ 	.word	0x00000000
        /*0430*/ 	.short	0x010a
        /*0432*/ 	.byte	0x05
	.zero		1


	//   ....[53]....
        /*0434*/ 	.word	0x00003300
        /*0438*/ 	.word	0x000000ff
        /*043c*/ 	.word	0x00000000
        /*0440*/ 	.short	0x010a
        /*0442*/ 	.byte	0x05
	.zero		1


	//   ....[54]....
        /*0444*/ 	.word	0x00003390
        /*0448*/ 	.word	0x000000ff
        /*044c*/ 	.word	0x00000000
        /*0450*/ 	.short	0x010a
        /*0452*/ 	.byte	0x05
	.zero		1


	//   ....[55]....
        /*0454*/ 	.word	0x00003420
        /*0458*/ 	.word	0x000000ff
        /*045c*/ 	.word	0x00000000
        /*0460*/ 	.short	0x010a
        /*0462*/ 	.byte	0x07
	.zero		1


	//   ....[56]....
        /*0464*/ 	.word	0x00003860
        /*0468*/ 	.word	0x00000000
        /*046c*/ 	.word	0x00000040
        /*0470*/ 	.short	0x010a
        /*0472*/ 	.byte	0xff
	.zero		1


	//   ....[57]....
        /*0474*/ 	.word	0x00003950
        /*0478*/ 	.word	0x00000000
        /*047c*/ 	.word	0x00000000
        /*0480*/ 	.short	0x0101
        /*0482*/ 	.byte	0xff
	.zero		1


	//   ....[58]....
        /*0484*/ 	.word	0x00003c70
        /*0488*/ 	.word	0x000000ff
        /*048c*/ 	.word	0x00000038
        /*0490*/ 	.short	0x010a
        /*0492*/ 	.byte	0x06
	.zero		1


	//   ....[59]....
        /*0494*/ 	.word	0x00003df0
        /*0498*/ 	.word	0x000000ff
        /*049c*/ 	.word	0x00000028
        /*04a0*/ 	.short	0x010a
        /*04a2*/ 	.byte	0x06
	.zero		1


	//   ....[60]....
        /*04a4*/ 	.word	0x00004120
        /*04a8*/ 	.word	0x000000ff
        /*04ac*/ 	.word	0x00000020
        /*04b0*/ 	.short	0x010b
        /*04b2*/ 	.byte	0x06
	.zero		1


	//   ....[61]....
        /*04b4*/ 	.word	0x00004140
        /*04b8*/ 	.word	0x000000ff
        /*04bc*/ 	.word	0x00000000
        /*04c0*/ 	.short	0x0101
        /*04c2*/ 	.byte	0x25
	.zero		1


	//   ....[62]....
        /*04c4*/ 	.word	0x00004180
        /*04c8*/ 	.word	0x00000000
        /*04cc*/ 	.word	0x00000028
        /*04d0*/ 	.short	0x010a
        /*04d2*/ 	.byte	0xff
	.zero		1


	//   ....[63]....
        /*04d4*/ 	.word	0x000044e0
        /*04d8*/ 	.word	0x00000000
        /*04dc*/ 	.word	0x00000040
        /*04e0*/ 	.short	0x010a
        /*04e2*/ 	.byte	0xff
	.zero		1


	//   ....[64]....
        /*04e4*/ 	.word	0x000045f0
        /*04e8*/ 	.word	0x00000000
        /*04ec*/ 	.word	0x00000000
        /*04f0*/ 	.short	0x0101
        /*04f2*/ 	.byte	0xff
	.zero		1


	//   ....[65]....
        /*04f4*/ 	.word	0x00004fa0
        /*04f8*/ 	.word	0x000000ff
        /*04fc*/ 	.word	0x00000020
        /*0500*/ 	.short	0x010a
        /*0502*/ 	.byte	0x2b
	.zero		1


	//   ....[66]....
        /*0504*/ 	.word	0x00004fc0
        /*0508*/ 	.word	0x0000005c
        /*050c*/ 	.word	0x00000060
        /*0510*/ 	.short	0x010a
        /*0512*/ 	.byte	0xff
	.zero		1


	//   ....[67]....
        /*0514*/ 	.word	0x00005110
        /*0518*/ 	.word	0x000000ff
        /*051c*/ 	.word	0x00000020
        /*0520*/ 	.short	0x010a
        /*0522*/ 	.byte	0x2b
	.zero		1


	//   ....[68]....
        /*0524*/ 	.word	0x000051f0
        /*0528*/ 	.word	0x000000ff
        /*052c*/ 	.word	0x00000000
        /*0530*/ 	.short	0x0101
        /*0532*/ 	.byte	0x04
	.zero		1


	//   ....[69]....
        /*0534*/ 	.word	0x00005250
        /*0538*/ 	.word	0x0000005c
        /*053c*/ 	.word	0x00000060
        /*0540*/ 	.short	0x010a
        /*0542*/ 	.byte	0xff
	.zero		1


	//   ....[70]....
        /*0544*/ 	.word	0x000055b0
        /*0548*/ 	.word	0x000000ff
        /*054c*/ 	.word	0x00000000
        /*0550*/ 	.short	0x0101
        /*0552*/ 	.byte	0x05
	.zero		1


	//   ....[71]....
        /*0554*/ 	.word	0x00005f20
        /*0558*/ 	.word	0x00000003
        /*055c*/ 	.word	0x000000b0
        /*0560*/ 	.short	0x010a
        /*0562*/ 	.byte	0xff
	.zero		1


	//   ....[72]....
        /*0564*/ 	.word	0x00005f80
        /*0568*/ 	.word	0x00000002
        /*056c*/ 	.word	0x00000010
        /*0570*/ 	.short	0x010a
        /*0572*/ 	.byte	0xff
	.zero		1


	//   ....[73]....
        /*0574*/ 	.word	0x00005fe0
        /*0578*/ 	.word	0x00000002
        /*057c*/ 	.word	0x00000010
        /*0580*/ 	.short	0x010a
        /*0582*/ 	.byte	0xff
	.zero		1


	//   ....[74]....
        /*0584*/ 	.word	0x00006030
        /*0588*/ 	.word	0x00000002
        /*058c*/ 	.word	0x00000040
        /*0590*/ 	.short	0x010a
        /*0592*/ 	.byte	0xff
	.zero		1


	//   ....[75]....
        /*0594*/ 	.word	0x00006090
        /*0598*/ 	.word	0x00000000
        /*059c*/ 	.word	0x00000000
        /*05a0*/ 	.short	0x010a
        /*05a2*/ 	.byte	0xff
	.zero		1


	//   ....[76]....
        /*05a4*/ 	.word	0x000060e0
        /*05a8*/ 	.word	0x00000000
        /*05ac*/ 	.word	0x000000a0
        /*05b0*/ 	.short	0x010a
        /*05b2*/ 	.byte	0xff
	.zero		1


	//   ....[77]....
        /*05b4*/ 	.word	0x00006140
        /*05b8*/ 	.word	0x00000000
        /*05bc*/ 	.word	0x00000050
        /*05c0*/ 	.short	0x010a
        /*05c2*/ 	.byte	0xff
	.zero		1


	//   ....[78]....
        /*05c4*/ 	.word	0x00006190
        /*05c8*/ 	.word	0x00000000
        /*05cc*/ 	.word	0x00000040
        /*05d0*/ 	.short	0x010a
        /*05d2*/ 	.byte	0xff
	.zero		1


	//   ....[79]....
        /*05d4*/ 	.word	0x000061f0
        /*05d8*/ 	.word	0x00000000
        /*05dc*/ 	.word	0x00000050
        /*05e0*/ 	.short	0x010a
        /*05e2*/ 	.byte	0xff
	.zero		1


	//   ....[80]....
        /*05e4*/ 	.word	0x00006240
        /*05e8*/ 	.word	0x00000000
        /*05ec*/ 	.word	0x00000040
        /*05f0*/ 	.short	0x010a
        /*05f2*/ 	.byte	0xff
	.zero		1


	//   ....[81]....
        /*05f4*/ 	.word	0x000062a0
        /*05f8*/ 	.word	0x00000003
        /*05fc*/ 	.word	0x00000080
        /*0600*/ 	.short	0x010a
        /*0602*/ 	.byte	0xff
	.zero		1


	//   ....[82]....
        /*0604*/ 	.word	0x00006300
        /*0608*/ 	.word	0x00000000
        /*060c*/ 	.word	0x00000000
        /*0610*/ 	.short	0x010a
        /*0612*/ 	.byte	0xff
	.zero		1


	//   ....[83]....
        /*0614*/ 	.word	0x00006360
        /*0618*/ 	.word	0x00000000
        /*061c*/ 	.word	0x00000000
        /*0620*/ 	.short	0x010a
        /*0622*/ 	.byte	0xff
	.zero		1


	//   ....[84]....
        /*0624*/ 	.word	0x000063c0
        /*0628*/ 	.word	0x00000000
        /*062c*/ 	.word	0x00000000
        /*0630*/ 	.short	0x010a
        /*0632*/ 	.byte	0xff
	.zero		1


	//   ....[85]....
        /*0634*/ 	.word	0x00006420
        /*0638*/ 	.word	0x00000000
        /*063c*/ 	.word	0x00000000
        /*0640*/ 	.short	0x010a
        /*0642*/ 	.byte	0xff
	.zero		1


	//   ....[86]....
        /*0644*/ 	.word	0x00006480
        /*0648*/ 	.word	0x00000000
        /*064c*/ 	.word	0x00000000
        /*0650*/ 	.short	0x010a
        /*0652*/ 	.byte	0xff
	.zero		1


	//   ....[87]....
        /*0654*/ 	.word	0x000064d0
        /*0658*/ 	.word	0x00000000
        /*065c*/ 	.word	0x00000040
        /*0660*/ 	.short	0x010a
        /*0662*/ 	.byte	0xff
	.zero		1


	//   ....[88]....
        /*0664*/ 	.word	0x00006530
        /*0668*/ 	.word	0x00000000
        /*066c*/ 	.word	0x00000038
        /*0670*/ 	.short	0x010a
        /*0672*/ 	.byte	0xff
	.zero		1


	//   ....[89]....
        /*0674*/ 	.word	0x00006590
        /*0678*/ 	.word	0x00000003
        /*067c*/ 	.word	0x00000028
        /*0680*/ 	.short	0x010a
        /*0682*/ 	.byte	0xff
	.zero		1


	//   ....[90]....
        /*0684*/ 	.word	0x000065e0
        /*0688*/ 	.word	0x00000000
        /*068c*/ 	.word	0x00000040
        /*0690*/ 	.short	0x010a
        /*0692*/ 	.byte	0xff
	.zero		1


	//   ....[91]....
        /*0694*/ 	.word	0x00006640
        /*0698*/ 	.word	0x00000000
        /*069c*/ 	.word	0x00000020
        /*06a0*/ 	.short	0x010a
        /*06a2*/ 	.byte	0xff
	.zero		1


	//   ....[92]....
        /*06a4*/ 	.word	0x00006690
        /*06a8*/ 	.word	0x0000005c
        /*06ac*/ 	.word	0x00000060
        /*06b0*/ 	.short	0x010a
        /*06b2*/ 	.byte	0xff
	.zero		1


	//----- nvinfo : EIATTR_NUM_MBARRIERS
	.align		4
.L_47:
        /*06b4*/ 	.byte	0x03, 0x38
        /*06b6*/ 	.short	0x0018


	//----- nvinfo : EIATTR_EXIT_INSTR_OFFSETS
	.align		4
        /*06b8*/ 	.byte	0x04, 0x1c
        /*06ba*/ 	.short	(.L_49 - .L_48)


	//   ....[0]....
.L_48:
        /*06bc*/ 	.word	0x00002320


	//   ....[1]....
        /*06c0*/ 	.word	0x00002810


	//   ....[2]....
        /*06c4*/ 	.word	0x00002870


	//   ....[3]....
        /*06c8*/ 	.word	0x00003680


	//   ....[4]....
        /*06cc*/ 	.word	0x000041b0


	//   ....[5]....
        /*06d0*/ 	.word	0x000041f0


	//   ....[6]....
        /*06d4*/ 	.word	0x00005f10


	//----- nvinfo : EIATTR_MAX_THREADS
	.align		4
.L_49:
        /*06d8*/ 	.byte	0x04, 0x05
        /*06da*/ 	.short	(.L_51 - .L_50)
.L_50:
        /*06dc*/ 	.word	0x00000100
        /*06e0*/ 	.word	0x00000001
        /*06e4*/ 	.word	0x00000001


	//----- nvinfo : EIATTR_CRS_STACK_SIZE
	.align		4
.L_51:
        /*06e8*/ 	.byte	0x04, 0x1e
        /*06ea*/ 	.short	(.L_53 - .L_52)
.L_52:
        /*06ec*/ 	.word	0x00000000


	//----- nvinfo : EIATTR_CBANK_PARAM_SIZE
	.align		4
.L_53:
        /*06f0*/ 	.byte	0x03, 0x19
        /*06f2*/ 	.short	0x0800


	//----- nvinfo : EIATTR_PARAM_CBANK
	.align		4
        /*06f4*/ 	.byte	0x04, 0x0a
        /*06f6*/ 	.short	(.L_55 - .L_54)
	.align		4
.L_54:
        /*06f8*/ 	.word	index@(.nv.constant0._ZN7cutlass13device_kernelINS_4gemm6kernel13GemmUniversalIN4cute5tupleIJiiiiEEENS1_10collective13CollectiveMmaINS1_35MainloopSm100TmaUmmaWarpSpecializedILi2ELi2ELi4ENS5_IJNS4_1CILi1EEESB_SB_EEEEENS5_IJNSA_ILi64EEESE_NSA_ILi32EEEEEEaNS5_IJlSB_lEEEaSH_NS4_8TiledMMAINS4_8MMA_AtomIJNS4_15SM100_MMA_S8_SSIaaiLi64ELi64ELNS4_4UMMA5MajorE0ELSM_0ELNSL_8SaturateE0EEEEEENS4_6LayoutISC_NS5_IJNSA_ILi0EEESR_SR_EEEEENS5_IJNS4_10UnderscoreESU_SU_EEEEENS4_13SM90_TMA_LOADENS4_14ComposedLayoutINS4_7SwizzleILi1ELi4ELi3EEENS4_18smem_ptr_flag_bitsILi8EEENSQ_INS5_IJNSA_ILi8EEESF_EEENS5_IJSF_SB_EEEEEEEvNS4_8identityESX_S17_vS18_EENS_8epilogue10collective18CollectiveEpilogueINS1A_23Sm100TmaWarpSpecializedILi1ELi1ELi32ELb0ELb0EEEJSG_NS5_IJNSQ_ISE_SB_EES1F_EEEaSH_aSH_NS1A_6fusion15FusionCallbacksIS1E_NS1H_17LinearCombinationIaiaiLNS_15FloatRoundStyleE2EEESG_S1G_JEEENS4_5SM1004TMEM4LOAD26SM100_TMEM_LOAD_16dp32b32xESX_NSY_INSZ_ILi2ELi4ELi3EEES12_NSQ_INS5_IJS13_SE_EEENS5_IJSE_SB_EEEEEEENS4_39AutoVectorizingCopyWithAssumedAlignmentILi128EEENS4_14SM90_TMA_STOREES1V_S1X_S1X_EEEvvEEEEvNT_6ParamsE)
        /*06fc*/ 	.short	0x0380
        /*06fe*/ 	.short	0x0800


	//----- nvinfo : EIATTR_SW_WAR
	.align		4
.L_55:
        /*0700*/ 	.byte	0x04, 0x36
        /*0702*/ 	.short	(.L_57 - .L_56)
.L_56:
        /*0704*/ 	.word	0x00000008
.L_57:


//--------------------- .nv.callgraph             --------------------------
	.section	.nv.callgraph,"",@"SHT_CUDA_CALLGRAPH"
	.align	4
	.sectionentsize	8
	.align		4
        /*0000*/ 	.word	0x00000000
	.align		4
        /*0004*/ 	.word	0xffffffff
	.align		4
        /*0008*/ 	.word	index@(_ZN7cutlass13device_kernelINS_4gemm6kernel13GemmUniversalIN4cute5tupleIJiiiiEEENS1_10collective13CollectiveMmaINS1_35MainloopSm100TmaUmmaWarpSpecializedILi2ELi2ELi4ENS5_IJNS4_1CILi1EEESB_SB_EEEEENS5_IJNSA_ILi64EEESE_NSA_ILi32EEEEEEaNS5_IJlSB_lEEEaSH_NS4_8TiledMMAINS4_8MMA_AtomIJNS4_15SM100_MMA_S8_SSIaaiLi64ELi64ELNS4_4UMMA5MajorE0ELSM_0ELNSL_8SaturateE0EEEEEENS4_6LayoutISC_NS5_IJNSA_ILi0EEESR_SR_EEEEENS5_IJNS4_10UnderscoreESU_SU_EEEEENS4_13SM90_TMA_LOADENS4_14ComposedLayoutINS4_7SwizzleILi1ELi4ELi3EEENS4_18smem_ptr_flag_bitsILi8EEENSQ_INS5_IJNSA_ILi8EEESF_EEENS5_IJSF_SB_EEEEEEEvNS4_8identityESX_S17_vS18_EENS_8epilogue10collective18CollectiveEpilogueINS1A_23Sm100TmaWarpSpecializedILi1ELi1ELi32ELb0ELb0EEEJSG_NS5_IJNSQ_ISE_SB_EES1F_EEEaSH_aSH_NS1A_6fusion15FusionCallbacksIS1E_NS1H_17LinearCombinationIaiaiLNS_15FloatRoundStyleE2EEESG_S1G_JEEENS4_5SM1004TMEM4LOAD26SM100_TMEM_LOAD_16dp32b32xESX_NSY_INSZ_ILi2ELi4ELi3EEES12_NSQ_INS5_IJS13_SE_EEENS5_IJSE_SB_EEEEEEENS4_39AutoVectorizingCopyWithAssumedAlignmentILi128EEENS4_14SM90_TMA_STOREES1V_S1X_S1X_EEEvvEEEEvNT_6ParamsE)
	.align		4
        /*000c*/ 	.word	index@(__assertfail)
	.align		4
        /*0010*/ 	.word	0x00000000
	.align		4
        /*0014*/ 	.word	0xfffffffe
	.align		4
        /*0018*/ 	.word	0x00000000
	.align		4
        /*001c*/ 	.word	0xfffffffd
	.align		4
        /*0020*/ 	.word	0x00000000
	.align		4
        /*0024*/ 	.word	0xfffffffc


//--------------------- .nv.constant4             --------------------------
	.section	.nv.constant4,"a",@progbits
	.align	8
	.align		8
.nv.constant4:
        /*0000*/ 	.dword	__assertfail
	.align		8
        /*0008*/ 	.dword	__unnamed_1
	.align		8
        /*0010*/ 	.dword	__unnamed_2
	.align		8
        /*0018*/ 	.dword	_ZN40_INTERNAL_1872dd81_4_k_cu_74ab76e0_206694cuda3std3__45__cpo5beginE
	.align		8
        /*0020*/ 	.dword	_ZN40_INTERNAL_1872dd81_4_k_cu_74ab76e0_206694cuda3std3__45__cpo3endE
	.align		8
        /*0028*/ 	.dword	_ZN40_INTERNAL_1872dd81_4_k_cu_74ab76e0_206694cuda3std3__45__cpo6cbeginE
	.align		8
        /*0030*/ 	.dword	_ZN40_INTERNAL_1872dd81_4_k_cu_74ab76e0_206694cuda3std3__45__cpo4cendE
	.align		8
        /*0038*/ 	.dword	_ZN40_INTERNAL_1872dd81_4_k_cu_74ab76e0_206694cuda3std3__442_GLOBAL__N__1872dd81_4_k_cu_74ab76e0_206696ignoreE
	.align		8
        /*0040*/ 	.dword	_ZN40_INTERNAL_1872dd81_4_k_cu_74ab76e0_206694cuda3std3__419piecewise_constructE
	.align		8
        /*0048*/ 	.dword	_ZN40_INTERNAL_1872dd81_4_k_cu_74ab76e0_206694cuda3std3__48in_placeE
	.align		8
        /*0050*/ 	.dword	_ZN40_INTERNAL_1872dd81_4_k_cu_74ab76e0_206694cuda3std6ranges3__45__cpo4swapE
	.align		8
        /*0058*/ 	.dword	_ZN40_INTERNAL_1872dd81_4_k_cu_74ab76e0_206694cuda3std6ranges3__45__cpo9iter_moveE
	.align		8
        /*0060*/ 	.dword	_ZN40_INTERNAL_1872dd81_4_k_cu_74ab76e0_206694cute7productE
	.align		8
        /*0068*/ 	.dword	_ZN40_INTERNAL_1872dd81_4_k_cu_74ab76e0_206694cute1_E
	.align		8
        /*0070*/ 	.dword	$str$25
	.align		8
        /*0078*/ 	.dword	$str$26
	.align		8
        /*0080*/ 	.dword	$str$27
	.align		8
        /*0088*/ 	.dword	$str$28


//--------------------- .text._ZN7cutlass13device_kernelINS_4gemm6kernel13GemmUniversalIN4cute5tupleIJiiiiEEENS1_10collective13CollectiveMmaINS1_35MainloopSm100TmaUmmaWarpSpecializedILi2ELi2ELi4ENS5_IJNS4_1CILi1EEESB_SB_EEEEENS5_IJNSA_ILi64EEESE_NSA_ILi32EEEEEEaNS5_IJlSB_lEEEaSH_NS4_8TiledMMAINS4_8MMA_AtomIJNS4_15SM100_MMA_S8_SSIaaiLi64ELi64ELNS4_4UMMA5MajorE0ELSM_0ELNSL_8SaturateE0EEEEEENS4_6LayoutISC_NS5_IJNSA_ILi0EEESR_SR_EEEEENS5_IJNS4_10UnderscoreESU_SU_EEEEENS4_13SM90_TMA_LOADENS4_14ComposedLayoutINS4_7SwizzleILi1ELi4ELi3EEENS4_18smem_ptr_flag_bitsILi8EEENSQ_INS5_IJNSA_ILi8EEESF_EEENS5_IJSF_SB_EEEEEEEvNS4_8identityESX_S17_vS18_EENS_8epilogue10collective18CollectiveEpilogueINS1A_23Sm100TmaWarpSpecializedILi1ELi1ELi32ELb0ELb0EEEJSG_NS5_IJNSQ_ISE_SB_EES1F_EEEaSH_aSH_NS1A_6fusion15FusionCallbacksIS1E_NS1H_17LinearCombinationIaiaiLNS_15FloatRoundStyleE2EEESG_S1G_JEEENS4_5SM1004TMEM4LOAD26SM100_TMEM_LOAD_16dp32b32xESX_NSY_INSZ_ILi2ELi4ELi3EEES12_NSQ_INS5_IJS13_SE_EEENS5_IJSE_SB_EEEEEEENS4_39AutoVectorizingCopyWithAssumedAlignmentILi128EEENS4_14SM90_TMA_STOREES1V_S1X_S1X_EEEvvEEEEvNT_6ParamsE --------------------------
	.section	.text._ZN7cutlass13device_kernelINS_4gemm6kernel13GemmUniversalIN4cute5tupleIJiiiiEEENS1_10collective13CollectiveMmaINS1_35MainloopSm100TmaUmmaWarpSpecializedILi2ELi2ELi4ENS5_IJNS4_1CILi1EEESB_SB_EEEEENS5_IJNSA_ILi64EEESE_NSA_ILi32EEEEEEaNS5_IJlSB_lEEEaSH_NS4_8TiledMMAINS4_8MMA_AtomIJNS4_15SM100_MMA_S8_SSIaaiLi64ELi64ELNS4_4UMMA5MajorE0ELSM_0ELNSL_8SaturateE0EEEEEENS4_6LayoutISC_NS5_IJNSA_ILi0EEESR_SR_EEEEENS5_IJNS4_10UnderscoreESU_SU_EEEEENS4_13SM90_TMA_LOADENS4_14ComposedLayoutINS4_7SwizzleILi1ELi4ELi3EEENS4_18smem_ptr_flag_bitsILi8EEENSQ_INS5_IJNSA_ILi8EEESF_EEENS5_IJSF_SB_EEEEEEEvNS4_8identityESX_S17_vS18_EENS_8epilogue10collective18CollectiveEpilogueINS1A_23Sm100TmaWarpSpecializedILi1ELi1ELi32ELb0ELb0EEEJSG_NS5_IJNSQ_ISE_SB_EES1F_EEEaSH_aSH_NS1A_6fusion15FusionCallbacksIS1E_NS1H_17LinearCombinationIaiaiLNS_15FloatRoundStyleE2EEESG_S1G_JEEENS4_5SM1004TMEM4LOAD26SM100_TMEM_LOAD_16dp32b32xESX_NSY_INSZ_ILi2ELi4ELi3EEES12_NSQ_INS5_IJS13_SE_EEENS5_IJSE_SB_EEEEEEENS4_39AutoVectorizingCopyWithAssumedAlignmentILi128EEENS4_14SM90_TMA_STOREES1V_S1X_S1X_EEEvvEEEEvNT_6ParamsE,"ax",@progbits
	.align	128
.text._ZN7cutlass13device_kernelINS_4gemm6kernel13GemmUniversalIN4cute5tupleIJiiiiEEENS1_10collective13CollectiveMmaINS1_35MainloopSm100TmaUmmaWarpSpecializedILi2ELi2ELi4ENS5_IJNS4_1CILi1EEESB_SB_EEEEENS5_IJNSA_ILi64EEESE_NSA_ILi32EEEEEEaNS5_IJlSB_lEEEaSH_NS4_8TiledMMAINS4_8MMA_AtomIJNS4_15SM100_MMA_S8_SSIaaiLi64ELi64ELNS4_4UMMA5MajorE0ELSM_0ELNSL_8SaturateE0EEEEEENS4_6LayoutISC_NS5_IJNSA_ILi0EEESR_SR_EEEEENS5_IJNS4_10UnderscoreESU_SU_EEEEENS4_13SM90_TMA_LOADENS4_14ComposedLayoutINS4_7SwizzleILi1ELi4ELi3EEENS4_18smem_ptr_flag_bitsILi8EEENSQ_INS5_IJNSA_ILi8EEESF_EEENS5_IJSF_SB_EEEEEEEvNS4_8identityESX_S17_vS18_EENS_8epilogue10collective18CollectiveEpilogueINS1A_23Sm100TmaWarpSpecializedILi1ELi1ELi32ELb0ELb0EEEJSG_NS5_IJNSQ_ISE_SB_EES1F_EEEaSH_aSH_NS1A_6fusion15FusionCallbacksIS1E_NS1H_17LinearCombinationIaiaiLNS_15FloatRoundStyleE2EEESG_S1G_JEEENS4_5SM1004TMEM4LOAD26SM100_TMEM_LOAD_16dp32b32xESX_NSY_INSZ_ILi2ELi4ELi3EEES12_NSQ_INS5_IJS13_SE_EEENS5_IJSE_SB_EEEEEEENS4_39AutoVectorizingCopyWithAssumedAlignmentILi128EEENS4_14SM90_TMA_STOREES1V_S1X_S1X_EEEvvEEEEvNT_6ParamsE:
        .type           _ZN7cutlass13device_kernelINS_4gemm6kernel13GemmUniversalIN4cute5tupleIJiiiiEEENS1_10collective13CollectiveMmaINS1_35MainloopSm100TmaUmmaWarpSpecializedILi2ELi2ELi4ENS5_IJNS4_1CILi1EEESB_SB_EEEEENS5_IJNSA_ILi64EEESE_NSA_ILi32EEEEEEaNS5_IJlSB_lEEEaSH_NS4_8TiledMMAINS4_8MMA_AtomIJNS4_15SM100_MMA_S8_SSIaaiLi64ELi64ELNS4_4UMMA5MajorE0ELSM_0ELNSL_8SaturateE0EEEEEENS4_6LayoutISC_NS5_IJNSA_ILi0EEESR_SR_EEEEENS5_IJNS4_10UnderscoreESU_SU_EEEEENS4_13SM90_TMA_LOADENS4_14ComposedLayoutINS4_7SwizzleILi1ELi4ELi3EEENS4_18smem_ptr_flag_bitsILi8EEENSQ_INS5_IJNSA_ILi8EEESF_EEENS5_IJSF_SB_EEEEEEEvNS4_8identityESX_S17_vS18_EENS_8epilogue10collective18CollectiveEpilogueINS1A_23Sm100TmaWarpSpecializedILi1ELi1ELi32ELb0ELb0EEEJSG_NS5_IJNSQ_ISE_SB_EES1F_EEEaSH_aSH_NS1A_6fusion15FusionCallbacksIS1E_NS1H_17LinearCombinationIaiaiLNS_15FloatRoundStyleE2EEESG_S1G_JEEENS4_5SM1004TMEM4LOAD26SM100_TMEM_LOAD_16dp32b32xESX_NSY_INSZ_ILi2ELi4ELi3EEES12_NSQ_INS5_IJS13_SE_EEENS5_IJSE_SB_EEEEEEENS4_39AutoVectorizingCopyWithAssumedAlignmentILi128EEENS4_14SM90_TMA_STOREES1V_S1X_S1X_EEEvvEEEEvNT_6ParamsE,@function
        .size           _ZN7cutlass13device_kernelINS_4gemm6kernel13GemmUniversalIN4cute5tupleIJiiiiEEENS1_10collective13CollectiveMmaINS1_35MainloopSm100TmaUmmaWarpSpecializedILi2ELi2ELi4ENS5_IJNS4_1CILi1EEESB_SB_EEEEENS5_IJNSA_ILi64EEESE_NSA_ILi32EEEEEEaNS5_IJlSB_lEEEaSH_NS4_8TiledMMAINS4_8MMA_AtomIJNS4_15SM100_MMA_S8_SSIaaiLi64ELi64ELNS4_4UMMA5MajorE0ELSM_0ELNSL_8SaturateE0EEEEEENS4_6LayoutISC_NS5_IJNSA_ILi0EEESR_SR_EEEEENS5_IJNS4_10UnderscoreESU_SU_EEEEENS4_13SM90_TMA_LOADENS4_14ComposedLayoutINS4_7SwizzleILi1ELi4ELi3EEENS4_18smem_ptr_flag_bitsILi8EEENSQ_INS5_IJNSA_ILi8EEESF_EEENS5_IJSF_SB_EEEEEEEvNS4_8identityESX_S17_vS18_EENS_8epilogue10collective18CollectiveEpilogueINS1A_23Sm100TmaWarpSpecializedILi1ELi1ELi32ELb0ELb0EEEJSG_NS5_IJNSQ_ISE_SB_EES1F_EEEaSH_aSH_NS1A_6fusion15FusionCallbacksIS1E_NS1H_17LinearCombinationIaiaiLNS_15FloatRoundStyleE2EEESG_S1G_JEEENS4_5SM1004TMEM4LOAD26SM100_TMEM_LOAD_16dp32b32xESX_NSY_INSZ_ILi2ELi4ELi3EEES12_NSQ_INS5_IJS13_SE_EEENS5_IJSE_SB_EEEEEEENS4_39AutoVectorizingCopyWithAssumedAlignmentILi128EEENS4_14SM90_TMA_STOREES1V_S1X_S1X_EEEvvEEEEvNT_6ParamsE,(.L_x_122 - _ZN7cutlass13device_kernelINS_4gemm6kernel13GemmUniversalIN4cute5tupleIJiiiiEEENS1_10collective13CollectiveMmaINS1_35MainloopSm100TmaUmmaWarpSpecializedILi2ELi2ELi4ENS5_IJNS4_1CILi1EEESB_SB_EEEEENS5_IJNSA_ILi64EEESE_NSA_ILi32EEEEEEaNS5_IJlSB_lEEEaSH_NS4_8TiledMMAINS4_8MMA_AtomIJNS4_15SM100_MMA_S8_SSIaaiLi64ELi64ELNS4_4UMMA5MajorE0ELSM_0ELNSL_8SaturateE0EEEEEENS4_6LayoutISC_NS5_IJNSA_ILi0EEESR_SR_EEEEENS5_IJNS4_10UnderscoreESU_SU_EEEEENS4_13SM90_TMA_LOADENS4_14ComposedLayoutINS4_7SwizzleILi1ELi4ELi3EEENS4_18smem_ptr_flag_bitsILi8EEENSQ_INS5_IJNSA_ILi8EEESF_EEENS5_IJSF_SB_EEEEEEEvNS4_8identityESX_S17_vS18_EENS_8epilogue10collective18CollectiveEpilogueINS1A_23Sm100TmaWarpSpecializedILi1ELi1ELi32ELb0ELb0EEEJSG_NS5_IJNSQ_ISE_SB_EES1F_EEEaSH_aSH_NS1A_6fusion15FusionCallbacksIS1E_NS1H_17LinearCombinationIaiaiLNS_15FloatRoundStyleE2EEESG_S1G_JEEENS4_5SM1004TMEM4LOAD26SM100_TMEM_LOAD_16dp32b32xESX_NSY_INSZ_ILi2ELi4ELi3EEES12_NSQ_INS5_IJS13_SE_EEENS5_IJSE_SB_EEEEEEENS4_39AutoVectorizingCopyWithAssumedAlignmentILi128EEENS4_14SM90_TMA_STOREES1V_S1X_S1X_EEEvvEEEEvNT_6ParamsE)
        .other          _ZN7cutlass13device_kernelINS_4gemm6kernel13GemmUniversalIN4cute5tupleIJiiiiEEENS1_10collective13CollectiveMmaINS1_35MainloopSm100TmaUmmaWarpSpecializedILi2ELi2ELi4ENS5_IJNS4_1CILi1EEESB_SB_EEEEENS5_IJNSA_ILi64EEESE_NSA_ILi32EEEEEEaNS5_IJlSB_lEEEaSH_NS4_8TiledMMAINS4_8MMA_AtomIJNS4_15SM100_MMA_S8_SSIaaiLi64ELi64ELNS4_4UMMA5MajorE0ELSM_0ELNSL_8SaturateE0EEEEEENS4_6LayoutISC_NS5_IJNSA_ILi0EEESR_SR_EEEEENS5_IJNS4_10UnderscoreESU_SU_EEEEENS4_13SM90_TMA_LOADENS4_14ComposedLayoutINS4_7SwizzleILi1ELi4ELi3EEENS4_18smem_ptr_flag_bitsILi8EEENSQ_INS5_IJNSA_ILi8EEESF_EEENS5_IJSF_SB_EEEEEEEvNS4_8identityESX_S17_vS18_EENS_8epilogue10collective18CollectiveEpilogueINS1A_23Sm100TmaWarpSpecializedILi1ELi1ELi32ELb0ELb0EEEJSG_NS5_IJNSQ_ISE_SB_EES1F_EEEaSH_aSH_NS1A_6fusion15FusionCallbacksIS1E_NS1H_17LinearCombinationIaiaiLNS_15FloatRoundStyleE2EEESG_S1G_JEEENS4_5SM1004TMEM4LOAD26SM100_TMEM_LOAD_16dp32b32xESX_NSY_INSZ_ILi2ELi4ELi3EEES12_NSQ_INS5_IJS13_SE_EEENS5_IJSE_SB_EEEEEEENS4_39AutoVectorizingCopyWithAssumedAlignmentILi128EEENS4_14SM90_TMA_STOREES1V_S1X_S1X_EEEvvEEEEvNT_6ParamsE,@"STO_CUDA_ENTRY STV_DEFAULT"
_ZN7cutlass13device_kernelINS_4gemm6kernel13GemmUniversalIN4cute5tupleIJiiiiEEENS1_10collective13CollectiveMmaINS1_35MainloopSm100TmaUmmaWarpSpecializedILi2ELi2ELi4ENS5_IJNS4_1CILi1EEESB_SB_EEEEENS5_IJNSA_ILi64EEESE_NSA_ILi32EEEEEEaNS5_IJlSB_lEEEaSH_NS4_8TiledMMAINS4_8MMA_AtomIJNS4_15SM100_MMA_S8_SSIaaiLi64ELi64ELNS4_4UMMA5MajorE0ELSM_0ELNSL_8SaturateE0EEEEEENS4_6LayoutISC_NS5_IJNSA_ILi0EEESR_SR_EEEEENS5_IJNS4_10UnderscoreESU_SU_EEEEENS4_13SM90_TMA_LOADENS4_14ComposedLayoutINS4_7SwizzleILi1ELi4ELi3EEENS4_18smem_ptr_flag_bitsILi8EEENSQ_INS5_IJNSA_ILi8EEESF_EEENS5_IJSF_SB_EEEEEEEvNS4_8identityESX_S17_vS18_EENS_8epilogue10collective18CollectiveEpilogueINS1A_23Sm100TmaWarpSpecializedILi1ELi1ELi32ELb0ELb0EEEJSG_NS5_IJNSQ_ISE_SB_EES1F_EEEaSH_aSH_NS1A_6fusion15FusionCallbacksIS1E_NS1H_17LinearCombinationIaiaiLNS_15FloatRoundStyleE2EEESG_S1G_JEEENS4_5SM1004TMEM4LOAD26SM100_TMEM_LOAD_16dp32b32xESX_NSY_INSZ_ILi2ELi4ELi3EEES12_NSQ_INS5_IJS13_SE_EEENS5_IJSE_SB_EEEEEEENS4_39AutoVectorizingCopyWithAssumedAlignmentILi128EEENS4_14SM90_TMA_STOREES1V_S1X_S1X_EEEvvEEEEvNT_6ParamsE:
[----:B------:R-:W1:Y:S01]  /*0000*/  LDC R1, c[0x0][0x37c] ;  /* 0x0000df00ff017b82 */ /* 0x000e620000000800 */
[----:B------:R-:W2:Y:S01]  /*0010*/  S2R R103, SR_TID.X ;  /* 0x0000000000677919 */ /* 0x000ea20000002100 */
[----:B------:R-:W3:Y:S01]  /*0020*/  LDCU.64 UR4, c[0x0][0x890] ;  /* 0x00011200ff0477ac */ /* 0x000ee20008000a00 */
[----:B------:R-:W-:Y:S02]  /*0030*/  PRMT R98, RZ, 0x7610, R98 ;  /* 0x00007610ff627816 */ /* 0x000fe40000000062 */
[----:B------:R-:W-:Y:S01]  /*0040*/  ELECT P5, URZ, PT ;  /* 0x0000000000ff782f */ /* 0x000fe200038a0000 */
[----:B------:R-:W4:Y:S01]  /*0050*/  LDCU.64 UR40, c[0x0][0x358] ;  /* 0x00006b00ff2877ac */ /* 0x000f220008000a00 */
[----:B---3--:R-:W-:-:S04]  /*0060*/  UISETP.NE.U32.AND UP0, UPT, UR4, URZ, UPT ;  /* 0x000000ff0400728c */ /* 0x008fc8000bf05070 */
[----:B------:R-:W-:Y:S01]  /*0070*/  UISETP.NE.AND.EX UP0, UPT, UR5, URZ, UPT, UP0 ;  /* 0x000000ff0500728c */ /* 0x000fe2000bf05300 */
[----:B--2---:R-:W-:-:S05]  /*0080*/  SHF.R.U32.HI R106, RZ, 0x5, R103 ;  /* 0x00000005ff6a7819 */ /* 0x004fca0000011667 */
[----:B------:R-:W2:Y:S02]  /*0090*/  SHFL.IDX PT, R0, R106, RZ, 0x1f ;  /* 0x00001fff6a007589 */ /* 0x000ea400000e0000 */
[----:B--2---:R-:W-:Y:S01]  /*00a0*/  R2UR UR8, R0 ;  /* 0x00000000000872ca */ /* 0x004fe200000e0000 */
[----:B-1--4-:R-:W-:-:S14]  /*00b0*/  BRA.U UP0, `(.L_x_0) ;  /* 0x00000001002c7547 */ /* 0x012fdc000b800000 */
[----:B------:R-:W1:Y:S02]  /*00c0*/  LDCU.64 UR6, c[0x0][0x888] ;  /* 0x00011100ff0677ac */ /* 0x000e640008000a00 */
[----:B-1----:R-:W-:-:S04]  /*00d0*/  UISETP.NE.U32.AND UP0, UPT, UR6, URZ, UPT ;  /* 0x000000ff0600728c */ /* 0x002fc8000bf05070 */
[----:B------:R-:W-:-:S09]  /*00e0*/  UISETP.NE.AND.EX UP0, UPT, UR7, URZ, UPT, UP0 ;  /* 0x000000ff0700728c */ /* 0x000fd2000bf05300 */
[----:B------:R-:W-:Y:S05]  /*00f0*/  BRA.U !UP0, `(.L_x_1) ;  /* 0x0000000108107547 */ /* 0x000fea000b800000 */
[----:B------:R-:W1:Y:S02]  /*0100*/  LDC.64 R48, c[0x0][0x888] ;  /* 0x00022200ff307b82 */ /* 0x000e640000000a00 */
[----:B-1----:R1:W5:Y:S01]  /*0110*/  LDG.E R48, desc[UR40][R48.64] ;  /* 0x0000002830307981 */ /* 0x002362000c1e1900 */
[----:B------:R-:W-:Y:S01]  /*0120*/  HFMA2 R98, -RZ, RZ, 0, 5.9604644775390625e-08 ;  /* 0x00000001ff627431 */ /* 0x000fe200000001ff */
[----:B------:R-:W-:Y:S05]  /*0130*/  BRA `(.L_x_0) ;  /* 0x00000000000c7947 */ /* 0x000fea0003800000 */
.L_x_1:
[----:B------:R-:W1:Y:S01]  /*0140*/  LDCU UR6, c[0x0][0x880] ;  /* 0x00011000ff0677ac */ /* 0x000e620008000800 */
[----:B------:R-:W-:Y:S01]  /*0150*/  HFMA2 R98, -RZ, RZ, 0, 5.9604644775390625e-08 ;  /* 0x00000001ff627431 */ /* 0x000fe200000001ff */
[----:B-1----:R-:W-:-:S07]  /*0160*/  MOV R48, UR6 ;  /* 0x0000000600307c02 */ /* 0x002fce0008000f00 */
.L_x_0:
[----:B------:R-:W2:Y:S02]  /*0170*/  LDCU.64 UR6, c[0x0][0x8b0] ;  /* 0x00011600ff0677ac */ /* 0x000ea40008000a00 */
[----:B--2---:R-:W-:-:S04]  /*0180*/  UISETP.NE.U32.AND UP0, UPT, UR6, URZ, UPT ;  /* 0x000000ff0600728c */ /* 0x004fc8000bf05070 */
[----:B------:R-:W-:-:S09]  /*0190*/  UISETP.NE.AND.EX UP0, UPT, UR7, URZ, UPT, UP0 ;  /* 0x000000ff0700728c */ /* 0x000fd2000bf05300 */
[----:B------:R-:W-:Y:S05]  /*01a0*/  BRA.U UP0, `(.L_x_2) ;  /* 0x0000000100247547 */ /* 0x000fea000b800000 */
[----:B------:R-:W2:Y:S02]  /*01b0*/  LDCU.64 UR6, c[0x0][0x8a8] ;  /* 0x00011500ff0677ac */ /* 0x000ea40008000a00 */
[----:B--2---:R-:W-:-:S04]  /*01c0*/  UISETP.NE.U32.AND UP0, UPT, UR6, URZ, UPT ;  /* 0x000000ff0600728c */ /* 0x004fc8000bf05070 */
[----:B------:R-:W-:-:S09]  /*01d0*/  UISETP.NE.AND.EX UP0, UPT, UR7, URZ, UPT, UP0 ;  /* 0x000000ff0700728c */ /* 0x000fd2000bf05300 */
[----:B------:R-:W-:Y:S05]  /*01e0*/  BRA.U !UP0, `(.L_x_3) ;  /* 0x00000001080c7547 */ /* 0x000fea000b800000 */
[----:B------:R-:W2:Y:S02]  /*01f0*/  LDC.64 R2, c[0x0][0x8a8] ;  /* 0x00022a00ff027b82 */ /* 0x000ea40000000a00 */
[----:B--2---:R2:W5:Y:S01]  /*0200*/  LDG.E R47, desc[UR40][R2.64] ;  /* 0x00000028022f7981 */ /* 0x004562000c1e1900 */
[----:B------:R-:W-:Y:S05]  /*0210*/  BRA `(.L_x_2) ;  /* 0x0000000000087947 */ /* 0x000fea0003800000 */
.L_x_3:
[----:B------:R-:W2:Y:S02]  /*0220*/  LDCU UR6, c[0x0][0x8a0] ;  /* 0x00011400ff0677ac */ /* 0x000ea40008000800 */
[----:B--2---:R-:W-:Y:S02]  /*0230*/  MOV R47, UR6 ;  /* 0x00000006002f7c02 */ /* 0x004fe40008000f00 */
.L_x_2:
[----:B------:R-:W-:Y:S01]  /*0240*/  IMAD.U32 R0, RZ, RZ, UR8 ;  /* 0x00000008ff007e24 */ /* 0x000fe2000f8e00ff */
[----:B------:R-:W-:Y:S04]  /*0250*/  BSSY.RECONVERGENT B0, `(.L_x_4) ;  /* 0x000000c000007945 */ /* 0x000fe80003800200 */
[C---:B------:R-:W-:Y:S02]  /*0260*/  ISETP.NE.OR P1, PT, R0.reuse, 0x1, !P5 ;  /* 0x000000010000780c */ /* 0x040fe40006f25670 */
[----:B------:R-:W-:-:S11]  /*0270*/  ISETP.NE.OR P0, PT, R0, 0x3, !P5 ;  /* 0x000000030000780c */ /* 0x000fd60006f05670 */
[----:B------:R-:W-:Y:S05]  /*0280*/  @P1 BRA `(.L_x_5) ;  /* 0x0000000000201947 */ /* 0x000fea0003800000 */
[----:B------:R-:W3:Y:S02]  /*0290*/  LDCU.64 UR6, c[0x0][0x348] ;  /* 0x00006900ff0677ac */ /* 0x000ee40008000a00 */
[----:B---3--:R-:W-:Y:S02]  /*02a0*/  UIADD3 UR10, UP1, UPT, UR6, 0x80, URZ ;  /* 0x00000080060a7890 */ /* 0x008fe4000ff3e0ff */
[----:B------:R-:W-:Y:S02]  /*02b0*/  UIADD3 UR6, UP0, UPT, UR6, 0x180, URZ ;  /* 0x0000018006067890 */ /* 0x000fe4000ff1e0ff */
[----:B------:R-:W-:Y:S02]  /*02c0*/  UIADD3.X UR11, UPT, UPT, URZ, UR7, URZ, UP1, !UPT ;  /* 0x00000007ff0b7290 */ /* 0x000fe40008ffe4ff */
[----:B------:R-:W-:-:S07]  /*02d0*/  UIADD3.X UR7, UPT, UPT, URZ, UR7, URZ, UP0, !UPT ;  /* 0x00000007ff077290 */ /* 0x000fce00087fe4ff */
[----:B------:R3:W-:Y:S02]  /*02e0*/  UTMACCTL.PF [UR10] ;  /* 0x000000000a0079b9 */ /* 0x0007e40008040000 */
[----:B------:R3:W-:Y:S02]  /*02f0*/  UTMACCTL.PF [UR6] ;  /* 0x00000000060079b9 */ /* 0x0007e40008040000 */
[----:B---3--:R-:W-:Y:S01]  /*0300*/  NOP ;  /* 0x0000000000007918 */ /* 0x008fe20000000000 */
.L_x_5:
[----:B------:R-:W-:Y:S05]  /*0310*/  BSYNC.RECONVERGENT B0 ;  /* 0x0000000000007941 */ /* 0x000fea0003800200 */
.L_x_4:
[----:B------:R-:W-:Y:S04]  /*0320*/  BSSY.RECONVERGENT B0, `(.L_x_6) ;  /* 0x000000a000007945 */ /* 0x000fe80003800200 */
        /* <DEDUP_REMOVED lines=9> */
.L_x_7:
[----:B------:R-:W-:Y:S05]  /*03c0*/  BSYNC.RECONVERGENT B0 ;  /* 0x0000000000007941 */ /* 0x000fea0003800200 */
.L_x_6:
[----:B------:R-:W3:Y:S01]  /*03d0*/  LDCU.64 UR6, c[0x0][0x888] ;  /* 0x00011100ff0677ac */ /* 0x000ee20008000a00 */
[----:B------:R-:W-:Y:S02]  /*03e0*/  UISETP.EQ.U32.AND UP1, UPT, UR4, URZ, UPT ;  /* 0x000000ff0400728c */ /* 0x000fe4000bf22070 */
[----:B------:R-:W-:Y:S02]  /*03f0*/  UPLOP3.LUT UP2, UPT, UPT, UPT, UPT, 0x80, 0x8 ;  /* 0x000000000008789c */ /* 0x000fe40003f4f070 */
[----:B---3--:R-:W-:-:S04]  /*0400*/  UISETP.NE.U32.AND UP0, UPT, UR6, URZ, UPT ;  /* 0x000000ff0600728c */ /* 0x008fc8000bf05070 */
[----:B------:R-:W-:-:S04]  /*0410*/  UISETP.NE.AND.EX UP0, UPT, UR7, URZ, UPT, UP0 ;  /* 0x000000ff0700728c */ /* 0x000fc8000bf05300 */
[----:B------:R-:W-:-:S04]  /*0420*/  UISETP.EQ.OR.EX UP3, UPT, UR5, URZ, !UP0, UP1 ;  /* 0x000000ff0500728c */ /* 0x000fc8000c762710 */
[----:B------:R-:W-:-:S05]  /*0430*/  UP2UR UR44, UPR, URZ, 0x8 ;  /* 0x00000008ff2c7883 */ /* 0x000fca0008000000 */
[----:B------:R-:W-:Y:S07]  /*0440*/  BRA.U !UP3, `(.L_x_8) ;  /* 0x000000010b207547 */ /* 0x000fee000b800000 */
[----:B-----5:R-:W-:Y:S01]  /*0450*/  R2UR UR6, R48 ;  /* 0x00000000300672ca */ /* 0x020fe200000e0000 */
[----:B------:R-:W-:Y:S02]  /*0460*/  UISETP.NE.U32.AND UP2, UPT, UR4, URZ, UPT ;  /* 0x000000ff0400728c */ /* 0x000fe4000bf45070 */
[----:B------:R-:W-:Y:S02]  /*0470*/  USEL UR4, URZ, 0xffffffff, UP0 ;  /* 0xffffffffff047887 */ /* 0x000fe40008000000 */
[----:B------:R-:W-:-:S08]  /*0480*/  UISETP.NE.AND.EX UP2, UPT, UR5, URZ, UPT, UP2 ;  /* 0x000000ff0500728c */ /* 0x000fd0000bf45320 */
[----:B------:R-:W-:-:S04]  /*0490*/  UISETP.NE.AND UP1, UPT, UR6, URZ, UPT ;  /* 0x000000ff0600728c */ /* 0x000fc8000bf25270 */
[----:B------:R-:W-:-:S04]  /*04a0*/  @!UP2 USEL UR4, URZ, 0xffffffff, UP1 ;  /* 0xffffffffff04a887 */ /* 0x000fc80008800000 */
[----:B------:R-:W-:-:S04]  /*04b0*/  ULOP3.LUT UR4, UR4, 0x1, URZ, 0xc0, !UPT ;  /* 0x0000000104047892 */ /* 0x000fc8000f8ec0ff */
[----:B------:R-:W-:-:S11]  /*04c0*/  UISETP.NE.U32.AND UP2, UPT, UR4, 0x1, UPT ;  /* 0x000000010400788c */ /* 0x000fd6000bf45070 */
.L_x_8:
[----:B--2---:R-:W2:Y:S01]  /*04d0*/  SHFL.IDX PT, R2, R106, RZ, 0x1f ;  /* 0x00001fff6a027589 */ /* 0x004ea200000e0000 */
[----:B------:R-:W-:-:S04]  /*04e0*/  UISETP.NE.AND UP1, UPT, UR8, 0x2, UPT ;  /* 0x000000020800788c */ /* 0x000fc8000bf25270 */
[----:B------:R-:W-:Y:S01]  /*04f0*/  USEL UR13, URZ, 0x1, UP1 ;  /* 0x00000001ff0d7887 */ /* 0x000fe20008800000 */
[----:B--2---:R-:W-:-:S13]  /*0500*/  ISETP.NE.AND P0, PT, R2, RZ, PT ;  /* 0x000000ff0200720c */ /* 0x004fda0003f05270 */
[----:B------:R-:W-:Y:S05]  /*0510*/  @P0 BRA `(.L_x_9) ;  /* 0x0000000000380947 */ /* 0x000fea0003800000 */
[----:B------:R-:W2:Y:S01]  /*0520*/  S2UR UR5, SR_CgaCtaId ;  /* 0x00000000000579c3 */ /* 0x000ea20000008800 */
[----:B------:R-:W-:Y:S01]  /*0530*/  UMOV UR6, 0x400 ;  /* 0x0000040000067882 */ /* 0x000fe20000000000 */
[----:B------:R-:W-:Y:S01]  /*0540*/  UMOV UR4, 0x1 ;  /* 0x0000000100047882 */ /* 0x000fe20000000000 */
[----:B------:R-:W-:Y:S01]  /*0550*/  ELECT P0, URZ, PT ;  /* 0x0000000000ff782f */ /* 0x000fe20003800000 */
[----:B--2---:R-:W-:Y:S02]  /*0560*/  ULEA UR5, UR5, UR6, 0x18 ;  /* 0x0000000605057291 */ /* 0x004fe4000f8ec0ff */
[----:B------:R-:W-:-:S04]  /*0570*/  UIADD3 UR6, UPT, UPT, -UR4, 0x100000, URZ ;  /* 0x0010000004067890 */ /* 0x000fc8000fffe1ff */
[----:B------:R-:W-:Y:S02]  /*0580*/  USHF.L.U32 UR7, UR6, 0xb, URZ ;  /* 0x0000000b06077899 */ /* 0x000fe400080006ff */
[----:B------:R-:W-:Y:S01]  /*0590*/  USHF.L.U32 UR6, UR6, 0x1, URZ ;  /* 0x0000000106067899 */ /* 0x000fe200080006ff */
[----:B------:R-:W2:Y:S11]  /*05a0*/  FENCE.VIEW.ASYNC.S ;  /* 0x00000000000073c6 */ /* 0x000eb60000000000 */
[----:B--2---:R2:W3:Y:S01]  /*05b0*/  SYNCS.EXCH.64 URZ, [UR5], UR6 ;  /* 0x0000000605ff75b2 */ /* 0x0044e20008000100 */
[----:B------:R2:W4:Y:S01]  /*05c0*/  SYNCS.EXCH.64 URZ, [UR5+0x10], UR6 ;  /* 0x0000100605ff75b2 */ /* 0x0005220008000100 */
[----:B------:R2:W1:Y:S01]  /*05d0*/  SYNCS.EXCH.64 URZ, [UR5+0x8], UR6 ;  /* 0x0000080605ff75b2 */ /* 0x0004620008000100 */
[----:B------:R2:W1:Y:S01]  /*05e0*/  SYNCS.EXCH.64 URZ, [UR5+0x18], UR6 ;  /* 0x0000180605ff75b2 */ /* 0x0004620008000100 */
[----:B------:R-:W-:Y:S01]  /*05f0*/  NOP ;  /* 0x0000000000007918 */ /* 0x000fe20000000000 */
.L_x_9:
[----:B------:R-:W2:Y:S01]  /*0600*/  SHFL.IDX PT, R2, R106, RZ, 0x1f ;  /* 0x00001fff6a027589 */ /* 0x000ea200000e0000 */
[----:B------:R-:W-:Y:S01]  /*0610*/  NOP ;  /* 0x0000000000007918 */ /* 0x000fe20000000000 */
[----:B--2---:R-:W-:-:S13]  /*0620*/  ISETP.NE.AND P0, PT, R2, 0x1, PT ;  /* 0x000000010200780c */ /* 0x004fda0003f05270 */
[----:B------:R-:W-:Y:S05]  /*0630*/  @P0 BRA `(.L_x_10) ;  /* 0x0000000000400947 */ /* 0x000fea0003800000 */
[----:B------:R-:W2:Y:S01]  /*0640*/  S2UR UR6, SR_CgaCtaId ;  /* 0x00000000000679c3 */ /* 0x000ea20000008800 */
[----:B------:R-:W-:Y:S01]  /*0650*/  UMOV UR7, 0x400 ;  /* 0x0000040000077882 */ /* 0x000fe20000000000 */
[----:B------:R-:W-:Y:S01]  /*0660*/  UMOV UR5, 0x20 ;  /* 0x0000002000057882 */ /* 0x000fe20000000000 */
[----:B------:R-:W-:Y:S01]  /*0670*/  UMOV UR4, 0x80 ;  /* 0x0000008000047882 */ /* 0x000fe20000000000 */
[----:B------:R-:W-:-:S04]  /*0680*/  UIADD3 UR10, UPT, UPT, -UR5, 0x100000, URZ ;  /* 0x00100000050a7890 */ /* 0x000fc8000fffe1ff */
[----:B------:R-:W-:Y:S02]  /*0690*/  USHF.L.U32 UR11, UR10, 0xb, URZ ;  /* 0x0000000b0a0b7899 */ /* 0x000fe400080006ff */
[----:B------:R-:W-:Y:S02]  /*06a0*/  USHF.L.U32 UR10, UR10, 0x1, URZ ;  /* 0x000000010a0a7899 */ /* 0x000fe400080006ff */
[----:B------:R-:W-:-:S04]  /*06b0*/  UIADD3 UR4, UPT, UPT, -UR4, 0x100000, URZ ;  /* 0x0010000004047890 */ /* 0x000fc8000fffe1ff */
[----:B------:R-:W-:Y:S02]  /*06c0*/  USHF.L.U32 UR5, UR4, 0xb, URZ ;  /* 0x0000000b04057899 */ /* 0x000fe400080006ff */
[----:B------:R-:W-:Y:S01]  /*06d0*/  USHF.L.U32 UR4, UR4, 0x1, URZ ;  /* 0x0000000104047899 */ /* 0x000fe200080006ff */
[----:B------:R-:W-:Y:S01]  /*06e0*/  ELECT P0, URZ, PT ;  /* 0x0000000000ff782f */ /* 0x000fe20003800000 */
[----:B--2---:R-:W-:Y:S01]  /*06f0*/  ULEA UR6, UR6, UR7, 0x18 ;  /* 0x0000000706067291 */ /* 0x004fe2000f8ec0ff */
[----:B------:R-:W2:Y:S11]  /*0700*/  FENCE.VIEW.ASYNC.S ;  /* 0x00000000000073c6 */ /* 0x000eb60000000000 */
[----:B--2---:R2:W1:Y:S01]  /*0710*/  SYNCS.EXCH.64 URZ, [UR6+0x20], UR10 ;  /* 0x0000200a06ff75b2 */ /* 0x0044620008000100 */
[----:B------:R2:W1:Y:S01]  /*0720*/  SYNCS.EXCH.64 URZ, [UR6+0x28], UR4 ;  /* 0x0000280406ff75b2 */ /* 0x0004620008000100 */
[----:B------:R-:W-:Y:S01]  /*0730*/  NOP ;  /* 0x0000000000007918 */ /* 0x000fe20000000000 */
.L_x_10:
[----:B------:R-:W3:Y:S01]  /*0740*/  SHFL.IDX PT, R2, R106, RZ, 0x1f ;  /* 0x00001fff6a027589 */ /* 0x000ee200000e0000 */
[----:B------:R-:W-:Y:S01]  /*0750*/  NOP ;  /* 0x0000000000007918 */ /* 0x000fe20000000000 */
[----:B---3--:R-:W-:-:S13]  /*0760*/  ISETP.NE.AND P0, PT, R2, 0x3, PT ;  /* 0x000000030200780c */ /* 0x008fda0003f05270 */
[----:B------:R-:W-:Y:S05]  /*0770*/  @P0 BRA `(.L_x_11) ;  /* 0x0000000000300947 */ /* 0x000fea0003800000 */
[----:B--2---:R-:W2:Y:S01]  /*0780*/  S2UR UR5, SR_CgaCtaId ;  /* 0x00000000000579c3 */ /* 0x004ea20000008800 */
        /* <DEDUP_REMOVED lines=8> */
[----:B--2---:R3:W2:Y:S01]  /*0810*/  SYNCS.EXCH.64 URZ, [UR5+0x30], UR6 ;  /* 0x0000300605ff75b2 */ /* 0x0046a20008000100 */
[----:B------:R3:W1:Y:S02]  /*0820*/  SYNCS.EXCH.64 URZ, [UR5+0x38], UR6 ;  /* 0x0000380605ff75b2 */ /* 0x0006640008000100 */
[----:B---3--:R-:W-:Y:S01]  /*0830*/  NOP ;  /* 0x0000000000007918 */ /* 0x008fe20000000000 */
.L_x_11:
[----:B------:R-:W3:Y:S01]  /*0840*/  SHFL.IDX PT, R2, R106, RZ, 0x1f ;  /* 0x00001fff6a027589 */ /* 0x000ee200000e0000 */
[----:B------:R-:W-:Y:S01]  /*0850*/  NOP ;  /* 0x0000000000007918 */ /* 0x000fe20000000000 */
[----:B---3--:R-:W-:-:S13]  /*0860*/  ISETP.NE.AND P0, PT, R2, 0x4, PT ;  /* 0x000000040200780c */ /* 0x008fda0003f05270 */
[----:B------:R-:W-:Y:S05]  /*0870*/  @P0 BRA `(.L_x_12) ;  /* 0x00000000004c0947 */ /* 0x000fea0003800000 */
[----:B--2---:R-:W2:Y:S01]  /*0880*/  S2UR UR5, SR_CgaCtaId ;  /* 0x00000000000579c3 */ /* 0x004ea20000008800 */
[----:B------:R-:W-:Y:S01]  /*0890*/  UMOV UR7, 0x100 ;  /* 0x0000010000077882 */ /* 0x000fe20000000000 */
[----:B------:R-:W-:Y:S01]  /*08a0*/  UMOV UR6, 0x400 ;  /* 0x0000040000067882 */ /* 0x000fe20000000000 */
[----:B------:R-:W-:Y:S01]  /*08b0*/  USEL UR7, UR7, 0xe0, UP2 ;  /* 0x000000e007077887 */ /* 0x000fe20009000000 */
[----:B------:R-:W-:Y:S01]  /*08c0*/  UMOV UR4, 0x1 ;  /* 0x0000000100047882 */ /* 0x000fe20000000000 */
[----:B------:R-:W-:Y:S01]  /*08d0*/  ELECT P0, URZ, PT ;  /* 0x0000000000ff782f */ /* 0x000fe20003800000 */
[----:B------:R-:W-:-:S04]  /*08e0*/  UIADD3 UR10, UPT, UPT, -UR4, 0x100000, URZ ;  /* 0x00100000040a7890 */ /* 0x000fc8000fffe1ff */
[----:B------:R-:W-:Y:S02]  /*08f0*/  USHF.L.U32 UR11, UR10, 0xb, URZ ;  /* 0x0000000b0a0b7899 */ /* 0x000fe400080006ff */
[----:B------:R-:W-:Y:S02]  /*0900*/  USHF.L.U32 UR10, UR10, 0x1, URZ ;  /* 0x000000010a0a7899 */ /* 0x000fe400080006ff */
[----:B--2---:R-:W-:Y:S02]  /*0910*/  ULEA UR5, UR5, UR6, 0x18 ;  /* 0x0000000605057291 */ /* 0x004fe4000f8ec0ff */
[----:B------:R-:W-:-:S04]  /*0920*/  UIADD3 UR6, UPT, UPT, -UR7, 0x100000, URZ ;  /* 0x0010000007067890 */ /* 0x000fc8000fffe1ff */
[----:B------:R-:W-:Y:S02]  /*0930*/  USHF.L.U32 UR7, UR6, 0xb, URZ ;  /* 0x0000000b06077899 */ /* 0x000fe400080006ff */
[----:B------:R-:W-:Y:S01]  /*0940*/  USHF.L.U32 UR6, UR6, 0x1, URZ ;  /* 0x0000000106067899 */ /* 0x000fe200080006ff */
[----:B------:R-:W2:Y:S03]  /*0950*/  FENCE.VIEW.ASYNC.S ;  /* 0x00000000000073c6 */ /* 0x000ea60000000000 */
[----:B--2---:R3:W2:Y:S08]  /*0960*/  SYNCS.EXCH.64 URZ, [UR5+0x40], UR10 ;  /* 0x0000400a05ff75b2 */ /* 0x0046b00008000100 */
[----:B------:R3:W1:Y:S01]  /*0970*/  SYNCS.EXCH.64 URZ, [UR5+0x50], UR6 ;  /* 0x0000500605ff75b2 */ /* 0x0006620008000100 */
[----:B------:R3:W1:Y:S01]  /*0980*/  SYNCS.EXCH.64 URZ, [UR5+0x48], UR10 ;  /* 0x0000480a05ff75b2 */ /* 0x0006620008000100 */
[----:B------:R3:W1:Y:S02]  /*0990*/  SYNCS.EXCH.64 URZ, [UR5+0x58], UR6 ;  /* 0x0000580605ff75b2 */ /* 0x0006640008000100 */
[----:B---3--:R-:W-:Y:S01]  /*09a0*/  NOP ;  /* 0x0000000000007918 */ /* 0x008fe20000000000 */
.L_x_12:
[----:B------:R-:W3:Y:S01]  /*09b0*/  SHFL.IDX PT, R2, R106, RZ, 0x1f ;  /* 0x00001fff6a027589 */ /* 0x000ee200000e0000 */
[----:B------:R-:W-:Y:S01]  /*09c0*/  NOP ;  /* 0x0000000000007918 */ /* 0x000fe20000000000 */
[----:B---3--:R-:W-:-:S13]  /*09d0*/  ISETP.NE.AND P0, PT, R2, 0x5, PT ;  /* 0x000000050200780c */ /* 0x008fda0003f05270 */
[----:B------:R-:W-:Y:S05]  /*09e0*/  @P0 BRA `(.L_x_13) ;  /* 0x0000000000580947 */ /* 0x000fea0003800000 */
[----:B--2---:R-:W2:Y:S01]  /*09f0*/  S2UR UR6, SR_CgaCtaId ;  /* 0x00000000000679c3 */ /* 0x004ea20000008800 */
        /* <DEDUP_REMOVED lines=12> */
[----:B--2---:R3:W2:Y:S01]  /*0ac0*/  SYNCS.EXCH.64 URZ, [UR6+0x60], UR10 ;  /* 0x0000600a06ff75b2 */ /* 0x0046a20008000100 */
[----:B------:R3:W1:Y:S01]  /*0ad0*/  SYNCS.EXCH.64 URZ, [UR6+0x80], UR4 ;  /* 0x0000800406ff75b2 */ /* 0x0006620008000100 */
[----:B------:R3:W1:Y:S01]  /*0ae0*/  SYNCS.EXCH.64 URZ, [UR6+0x68], UR10 ;  /* 0x0000680a06ff75b2 */ /* 0x0006620008000100 */
[----:B------:R3:W1:Y:S01]  /*0af0*/  SYNCS.EXCH.64 URZ, [UR6+0x88], UR4 ;  /* 0x0000880406ff75b2 */ /* 0x0006620008000100 */
[----:B------:R3:W1:Y:S01]  /*0b00*/  SYNCS.EXCH.64 URZ, [UR6+0x70], UR10 ;  /* 0x0000700a06ff75b2 */ /* 0x0006620008000100 */
[----:B------:R3:W1:Y:S01]  /*0b10*/  SYNCS.EXCH.64 URZ, [UR6+0x90], UR4 ;  /* 0x0000900406ff75b2 */ /* 0x0006620008000100 */
[----:B------:R3:W1:Y:S01]  /*0b20*/  SYNCS.EXCH.64 URZ, [UR6+0x78], UR10 ;  /* 0x0000780a06ff75b2 */ /* 0x0006620008000100 */
[----:B------:R3:W1:Y:S02]  /*0b30*/  SYNCS.EXCH.64 URZ, [UR6+0x98], UR4 ;  /* 0x0000980406ff75b2 */ /* 0x0006640008000100 */
[----:B---3--:R-:W-:Y:S01]  /*0b40*/  NOP ;  /* 0x0000000000007918 */ /* 0x008fe20000000000 */
.L_x_13:
        /* <DEDUP_REMOVED lines=14> */
[----:B------:R3:W1:Y:S01]  /*0c30*/  SYNCS.EXCH.64 URZ, [UR5+0xb0], UR6 ;  /* 0x0000b00605ff75b2 */ /* 0x0006620008000100 */
[----:B------:R3:W1:Y:S01]  /*0c40*/  SYNCS.EXCH.64 URZ, [UR5+0xa8], UR6 ;  /* 0x0000a80605ff75b2 */ /* 0x0006620008000100 */
[----:B------:R3:W1:Y:S02]  /*0c50*/  SYNCS.EXCH.64 URZ, [UR5+0xb8], UR6 ;  /* 0x0000b80605ff75b2 */ /* 0x0006640008000100 */
[----:B---3--:R-:W-:Y:S01]  /*0c60*/  NOP ;  /* 0x0000000000007918 */ /* 0x008fe20000000000 */
.L_x_14:
[----:B--2---:R-:W2:Y:S01]  /*0c70*/  S2UR UR5, SR_CTAID.X ;  /* 0x00000000000579c3 */ /* 0x004ea20000002500 */
[----:B------:R-:W-:-:S05]  /*0c80*/  CS2R.32 R99, SR_CgaSize ;  /* 0x0000000000637805 */ /* 0x000fca0000008a00 */
[----:B------:R-:W-:-:S05]  /*0c90*/  IMAD R99, R99, -0xa0, RZ ;  /* 0xffffff6063637824 */ /* 0x000fca00078e02ff */
[----:B------:R-:W-:-:S14]  /*0ca0*/  R2UR UR7, R99 ;  /* 0x00000000630772ca */ /* 0x000fdc00000e0000 */
[----:B------:R-:W3:Y:S01]  /*0cb0*/  LDCU UR7, c[0x0][UR7+0x2b0] ;  /* 0x00005600070777ac */ /* 0x000ee20008000800 */
[----:B------:R-:W-:Y:S01]  /*0cc0*/  NOP ;  /* 0x0000000000007918 */ /* 0x000fe20000000000 */
[----:B------:R-:W-:-:S05]  /*0cd0*/  CS2R.32 R99, SR_CgaSize ;  /* 0x0000000000637805 */ /* 0x000fca0000008a00 */
[----:B------:R-:W-:-:S05]  /*0ce0*/  IMAD R99, R99, -0xa0, RZ ;  /* 0xffffff6063637824 */ /* 0x000fca00078e02ff */
[----:B------:R-:W-:-:S14]  /*0cf0*/  R2UR UR6, R99 ;  /* 0x00000000630672ca */ /* 0x000fdc00000e0000 */
[----:B------:R-:W4:Y:S01]  /*0d00*/  LDCU UR6, c[0x0][UR6+0x2b4] ;  /* 0x00005680060677ac */ /* 0x000f220008000800 */
[----:B------:R-:W1:Y:S08]  /*0d10*/  S2UR UR4, SR_CTAID.Y ;  /* 0x00000000000479c3 */ /* 0x000e700000002600 */
[----:B------:R-:W4:Y:S01]  /*0d20*/  LDC R9, c[0x0][0xb24] ;  /* 0x0002c900ff097b82 */ /* 0x000f220000000800 */
[----:B--2---:R-:W-:-:S02]  /*0d30*/  I2FP.F32.U32 R5, UR5 ;  /* 0x0000000500057c45 */ /* 0x004fc40008201000 */
[----:B------:R-:W-:-:S05]  /*0d40*/  CS2R.32 R3, SR_CgaSize ;  /* 0x0000000000037805 */ /* 0x000fca0000008a00 */
[----:B------:R-:W-:-:S06]  /*0d50*/  IMAD R3, R3, -0xa0, RZ ;  /* 0xffffff6003037824 */ /* 0x000fcc00078e02ff */
[----:B------:R-:W2:Y:S01]  /*0d60*/  LDC R3, c[0x0][R3+0x2a0] ;  /* 0x0000a80003037b82 */ /* 0x000ea20000000800 */
[----:B------:R-:W-:Y:S01]  /*0d70*/  MOV R99, UR5 ;  /* 0x0000000500637c02 */ /* 0x000fe20008000f00 */
[----:B---3--:R-:W-:Y:S01]  /*0d80*/  FMUL R5, R5, UR7 ;  /* 0x0000000705057c20 */ /* 0x008fe20008400000 */
[----:B-1----:R-:W-:Y:S02]  /*0d90*/  I2FP.F32.U32 R4, UR4 ;  /* 0x0000000400047c45 */ /* 0x002fe40008201000 */
[----:B------:R-:W-:-:S05]  /*0da0*/  CS2R.32 R2, SR_CgaSize ;  /* 0x0000000000027805 */ /* 0x000fca0000008a00 */
[----:B------:R-:W-:-:S06]  /*0db0*/  IMAD R2, R2, -0xa0, RZ ;  /* 0xffffff6002027824 */ /* 0x000fcc00078e02ff */
[----:B------:R-:W1:Y:S01]  /*0dc0*/  LDC R2, c[0x0][R2+0x2a4] ;  /* 0x0000a90002027b82 */ /* 0x000e620000000800 */
[----:B------:R-:W3:Y:S01]  /*0dd0*/  F2I.U32.TRUNC.NTZ R96, R5 ;  /* 0x0000000500607305 */ /* 0x000ee2000020f000 */
[----:B------:R-:W-:Y:S01]  /*0de0*/  MOV R97, UR4 ;  /* 0x0000000400617c02 */ /* 0x000fe20008000f00 */
[----:B----4-:R-:W-:-:S05]  /*0df0*/  FMUL R4, R4, UR6 ;  /* 0x0000000604047c20 */ /* 0x010fca0008400000 */
[----:B------:R-:W-:Y:S01]  /*0e00*/  BAR.SYNC.DEFER_BLOCKING 0x0 ;  /* 0x0000000000007b1d */ /* 0x000fe20000010000 */
[----:B------:R-:W-:-:S05]  /*0e10*/  ISETP.GE.AND P0, PT, R9, 0x1, PT ;  /* 0x000000010900780c */ /* 0x000fca0003f06270 */
[----:B------:R-:W4:Y:S02]  /*0e20*/  F2I.U32.TRUNC.NTZ R81, R4 ;  /* 0x0000000400517305 */ /* 0x000f24000020f000 */
[----:B------:R-:W1:Y:S01]  /*0e30*/  S2UR UR36, SR_CTAID.Z ;  /* 0x00000000002479c3 */ /* 0x000e620000002700 */
[----:B---3--:R-:W-:-:S05]  /*0e40*/  IADD3 R96, PT, PT, -R96, RZ, RZ ;  /* 0x000000ff60607210 */ /* 0x008fca0007ffe1ff */
[----:B--2---:R-:W-:Y:S01]  /*0e50*/  IMAD R96, R3, R96, UR5 ;  /* 0x0000000503607e24 */ /* 0x004fe2000f8e0260 */
[----:B----4-:R-:W-:-:S05]  /*0e60*/  IADD3 R81, PT, PT, -R81, RZ, RZ ;  /* 0x000000ff51517210 */ /* 0x010fca0007ffe1ff */
[----:B-1----:R-:W-:Y:S01]  /*0e70*/  IMAD R81, R2, R81, UR4 ;  /* 0x0000000402517e24 */ /* 0x002fe2000f8e0251 */
[----:B------:R-:W-:Y:S06]  /*0e80*/  @!P0 BRA `(.L_x_15) ;  /* 0x0000000000b88947 */ /* 0x000fec0003800000 */
[----:B------:R-:W1:Y:S01]  /*0e90*/  LDC.64 R4, c[0x0][0xb18] ;  /* 0x0002c600ff047b82 */ /* 0x000e620000000a00 */
[----:B------:R-:W-:-:S07]  /*0ea0*/  ISETP.NE.AND P0, PT, R9, 0x1, PT ;  /* 0x000000010900780c */ /* 0x000fce0003f05270 */
[----:B------:R-:W2:Y:S08]  /*0eb0*/  LDC R10, c[0x0][0xb0c] ;  /* 0x0002c300ff0a7b82 */ /* 0x000eb00000000800 */
[----:B------:R-:W3:Y:S08]  /*0ec0*/  LDC R11, c[0x0][0x370] ;  /* 0x0000dc00ff0b7b82 */ /* 0x000ef00000000800 */
[----:B------:R-:W4:Y:S01]  /*0ed0*/  LDC R12, c[0x0][0x374] ;  /* 0x0000dd00ff0c7b82 */ /* 0x000f220000000800 */
[----:B-1----:R-:W-:-:S07]  /*0ee0*/  ISETP.NE.AND P1, PT, R4, 0x1, PT ;  /* 0x000000010400780c */ /* 0x002fce0003f25270 */
[----:B------:R-:W3:Y:S01]  /*0ef0*/  LDC.64 R6, c[0x0][0xb10] ;  /* 0x0002c400ff067b82 */ /* 0x000ee20000000a00 */
[----:B--2---:R-:W-:-:S07]  /*0f00*/  ISETP.NE.AND P2, PT, R10, 0x1, PT ;  /* 0x000000010a00780c */ /* 0x004fce0003f45270 */
[----:B------:R-:W1:Y:S08]  /*0f10*/  LDC R8, c[0x0][0xb20] ;  /* 0x0002c800ff087b82 */ /* 0x000e700000000800 */
[----:B------:R-:W2:Y:S01]  /*0f20*/  LDC.64 R2, c[0x0][0xb28] ;  /* 0x0002ca00ff027b82 */ /* 0x000ea20000000a00 */
[----:B----4-:R-:W-:-:S04]  /*0f30*/  IMAD.HI.U32 R13, R12, R5, RZ ;  /* 0x000000050c0d7227 */ /* 0x010fc800078e00ff */
[----:B------:R-:W-:-:S04]  /*0f40*/  IMAD.HI.U32 R5, R97, R5, RZ ;  /* 0x0000000561057227 */ /* 0x000fc800078e00ff */
[----:B---3--:R-:W-:-:S04]  /*0f50*/  IMAD.HI.U32 R14, R11, R6, RZ ;  /* 0x000000060b0e7227 */ /* 0x008fc800078e00ff */
[----:B------:R-:W-:Y:S01]  /*0f60*/  IMAD.HI.U32 R16, R99, R6, RZ ;  /* 0x0000000663107227 */ /* 0x000fe200078e00ff */
[-C--:B------:R-:W-:Y:S02]  /*0f70*/  @P2 SHF.R.U32.HI R11, RZ, R7.reuse, R14 ;  /* 0x00000007ff0b2219 */ /* 0x080fe4000001160e */
[-C--:B-1----:R-:W-:Y:S02]  /*0f80*/  @P1 SHF.R.U32.HI R12, RZ, R8.reuse, R13 ;  /* 0x00000008ff0c1219 */ /* 0x082fe4000001160d */
[----:B------:R-:W-:Y:S02]  /*0f90*/  SHF.R.U32.HI R8, RZ, R8, R5 ;  /* 0x00000008ff087219 */ /* 0x000fe40000011605 */
[----:B------:R-:W-:Y:S02]  /*0fa0*/  SHF.R.U32.HI R16, RZ, R7, R16 ;  /* 0x00000007ff107219 */ /* 0x000fe40000011610 */
[----:B------:R-:W-:Y:S01]  /*0fb0*/  SEL R5, R97, R8, !P1 ;  /* 0x0000000861057207 */ /* 0x000fe20004800000 */
[----:B--2---:R-:W-:Y:S01]  /*0fc0*/  IMAD.HI.U32 R14, R12, R2, RZ ;  /* 0x000000020c0e7227 */ /* 0x004fe200078e00ff */
[----:B------:R-:W-:-:S03]  /*0fd0*/  SEL R7, R99, R16, !P2 ;  /* 0x0000001063077207 */ /* 0x000fc60005000000 */
[----:B------:R-:W-:Y:S01]  /*0fe0*/  IMAD.HI.U32 R6, R11, R2, RZ ;  /* 0x000000020b067227 */ /* 0x000fe200078e00ff */
[----:B------:R-:W-:-:S04]  /*0ff0*/  @P0 SHF.R.U32.HI R12, RZ, R3, R14 ;  /* 0x00000003ff0c0219 */ /* 0x000fc8000001160e */
[----:B------:R-:W-:Y:S01]  /*1000*/  @P0 SHF.R.U32.HI R11, RZ, R3, R6 ;  /* 0x00000003ff0b0219 */ /* 0x000fe20000011606 */
[----:B------:R-:W-:-:S04]  /*1010*/  IMAD R12, R12, R9, RZ ;  /* 0x000000090c0c7224 */ /* 0x000fc800078e02ff */
[----:B------:R-:W-:Y:S01]  /*1020*/  IMAD R6, R11, R9, RZ ;  /* 0x000000090b067224 */ /* 0x000fe200078e02ff */
[----:B------:R-:W-:-:S04]  /*1030*/  ISETP.GE.AND P1, PT, R5, R12, PT ;  /* 0x0000000c0500720c */ /* 0x000fc80003f26270 */
[----:B------:R-:W-:Y:S01]  /*1040*/  ISETP.GE.OR P1, PT, R7, R6, P1 ;  /* 0x000000060700720c */ /* 0x000fe20000f26670 */
[----:B------:R-:W-:-:S05]  /*1050*/  IMAD.HI.U32 R6, R5, R2, RZ ;  /* 0x0000000205067227 */ /* 0x000fca00078e00ff */
[----:B------:R-:W-:-:S04]  /*1060*/  SHF.R.U32.HI R6, RZ, R3, R6 ;  /* 0x00000003ff067219 */ /* 0x000fc80000011606 */
[----:B------:R-:W-:-:S03]  /*1070*/  SEL R6, R5, R6, !P0 ;  /* 0x0000000605067207 */ /* 0x000fc60004000000 */
[----:B------:R-:W-:Y:S01]  /*1080*/  @!P1 IMAD.HI.U32 R8, R7, R2, RZ ;  /* 0x0000000207089227 */ /* 0x000fe200078e00ff */
[----:B------:R-:W-:-:S04]  /*1090*/  IADD3 R2, PT, PT, -R6, RZ, RZ ;  /* 0x000000ff06027210 */ /* 0x000fc80007ffe1ff */
[----:B------:R-:W-:Y:S01]  /*10a0*/  @!P1 SHF.R.U32.HI R8, RZ, R3, R8 ;  /* 0x00000003ff089219 */ /* 0x000fe20000011608 */
[----:B------:R-:W-:-:S03]  /*10b0*/  IMAD R2, R9, R2, R5 ;  /* 0x0000000209027224 */ /* 0x000fc600078e0205 */
[----:B------:R-:W-:Y:S02]  /*10c0*/  @!P1 SEL R3, R7, R8, !P0 ;  /* 0x0000000807039207 */ /* 0x000fe40004000000 */
[----:B------:R-:W-:-:S03]  /*10d0*/  IADD3 R8, PT, PT, -R5, RZ, RZ ;  /* 0x000000ff05087210 */ /* 0x000fc60007ffe1ff */
[--C-:B------:R-:W-:Y:S02]  /*10e0*/  @!P1 IMAD.IADD R6, R6, 0x1, -R3.reuse ;  /* 0x0000000106069824 */ /* 0x100fe400078e0a03 */
[----:B------:R-:W-:Y:S01]  /*10f0*/  @!P1 IMAD R3, R2, R11, R3 ;  /* 0x0000000b02039224 */ /* 0x000fe200078e0203 */
[----:B------:R-:W-:Y:S01]  /*1100*/  IADD3 R2, PT, PT, -R7, RZ, RZ ;  /* 0x000000ff07027210 */ /* 0x000fe20007ffe1ff */
[----:B------:R-:W-:Y:S02]  /*1110*/  @!P1 IMAD R5, R6, R9, R7 ;  /* 0x0000000906059224 */ /* 0x000fe400078e0207 */
[----:B------:R-:W-:Y:S02]  /*1120*/  IMAD R8, R4, R8, R97 ;  /* 0x0000000804087224 */ /* 0x000fe400078e0261 */
[----:B------:R-:W-:Y:S02]  /*1130*/  @!P1 IMAD.MOV.U32 R7, RZ, RZ, R3 ;  /* 0x000000ffff079224 */ /* 0x000fe400078e0003 */
[----:B------:R-:W-:-:S02]  /*1140*/  IMAD R2, R10, R2, R99 ;  /* 0x000000020a027224 */ /* 0x000fc400078e0263 */
[----:B------:R-:W-:Y:S02]  /*1150*/  IMAD R97, R5, R4, R8 ;  /* 0x0000000405617224 */ /* 0x000fe400078e0208 */
[----:B------:R-:W-:Y:S02]  /*1160*/  IMAD R99, R7, R10, R2 ;  /* 0x0000000a07637224 */ /* 0x000fe400078e0202 */
.L_x_15:
[----:B------:R-:W1:Y:S01]  /*1170*/  LDCU UR4, c[0x0][0xb30] ;  /* 0x00016600ff0477ac */ /* 0x000e620008000800 */
[----:B------:R-:W2:Y:S08]  /*1180*/  S2UR UR37, SR_CgaCtaId ;  /* 0x00000000002579c3 */ /* 0x000eb00000008800 */
[----:B------:R-:W3:Y:S01]  /*1190*/  LDC R40, c[0x0][0xb24] ;  /* 0x0002c900ff287b82 */ /* 0x000ee20000000800 */
[----:B-1----:R-:W-:-:S09]  /*11a0*/  UISETP.NE.AND UP1, UPT, UR4, 0x1, UPT ;  /* 0x000000010400788c */ /* 0x002fd2000bf25270 */
[----:B--2---:R-:W-:Y:S05]  /*11b0*/  BRA.U UP1, `(.L_x_16) ;  /* 0x0000000101407547 */ /* 0x004fea000b800000 */
[----:B------:R-:W1:Y:S08]  /*11c0*/  LDC.64 R4, c[0x0][0xb10] ;  /* 0x0002c400ff047b82 */ /* 0x000e700000000a00 */
[----:B------:R-:W2:Y:S08]  /*11d0*/  LDC.64 R2, c[0x0][0xb18] ;  /* 0x0002c600ff027b82 */ /* 0x000eb00000000a00 */
[----:B------:R-:W4:Y:S08]  /*11e0*/  LDC R6, c[0x0][0xb20] ;  /* 0x0002c800ff067b82 */ /* 0x000f300000000800 */
[----:B------:R-:W3:Y:S01]  /*11f0*/  LDC R8, c[0x0][0xb0c] ;  /* 0x0002c300ff087b82 */ /* 0x000ee20000000800 */
[----:B-1----:R-:W-:-:S05]  /*1200*/  IMAD.HI.U32 R4, R99, R4, RZ ;  /* 0x0000000463047227 */ /* 0x002fca00078e00ff */
[----:B------:R-:W-:Y:S01]  /*1210*/  SHF.R.U32.HI R4, RZ, R5, R4 ;  /* 0x00000005ff047219 */ /* 0x000fe20000011604 */
[----:B--2---:R-:W-:Y:S01]  /*1220*/  IMAD.HI.U32 R3, R97, R3, RZ ;  /* 0x0000000361037227 */ /* 0x004fe200078e00ff */
[----:B------:R-:W-:-:S04]  /*1230*/  ISETP.NE.AND P0, PT, R2, 0x1, PT ;  /* 0x000000010200780c */ /* 0x000fc80003f05270 */
[----:B----4-:R-:W-:-:S04]  /*1240*/  SHF.R.U32.HI R6, RZ, R6, R3 ;  /* 0x00000006ff067219 */ /* 0x010fc80000011603 */
[----:B------:R-:W-:Y:S02]  /*1250*/  SEL R3, R97, R6, !P0 ;  /* 0x0000000661037207 */ /* 0x000fe40004000000 */
[----:B---3--:R-:W-:-:S04]  /*1260*/  ISETP.NE.AND P1, PT, R8, 0x1, PT ;  /* 0x000000010800780c */ /* 0x008fc80003f25270 */
[----:B------:R-:W-:-:S05]  /*1270*/  SEL R4, R99, R4, !P1 ;  /* 0x0000000463047207 */ /* 0x000fca0004800000 */
[----:B------:R-:W-:Y:S02]  /*1280*/  IMAD.IADD R5, R3, 0x1, -R4 ;  /* 0x0000000103057824 */ /* 0x000fe400078e0a04 */
[----:B------:R-:W-:Y:S02]  /*1290*/  IMAD.IADD R3, R4, 0x1, -R3 ;  /* 0x0000000104037824 */ /* 0x000fe400078e0a03 */
[----:B------:R-:W-:Y:S02]  /*12a0*/  IMAD R99, R5, R8, R99 ;  /* 0x0000000805637224 */ /* 0x000fe400078e0263 */
[----:B------:R-:W-:-:S07]  /*12b0*/  IMAD R97, R3, R2, R97 ;  /* 0x0000000203617224 */ /* 0x000fce00078e0261 */
.L_x_16:
[----:B------:R-:W-:Y:S01]  /*12c0*/  BAR.SYNC.DEFER_BLOCKING 0x0 ;  /* 0x0000000000007b1d */ /* 0x000fe20000010000 */
[----:B------:R-:W-:Y:S01]  /*12d0*/  UISETP.NE.AND UP1, UPT, UR8, 0x2, UPT ;  /* 0x000000020800788c */ /* 0x000fe2000bf25270 */
[----:B------:R-:W-:Y:S02]  /*12e0*/  ISETP.NE.OR P5, PT, R0, 0x2, !P5 ;  /* 0x000000020000780c */ /* 0x000fe40006fa5670 */
[----:B------:R-:W-:-:S06]  /*12f0*/  LOP3.LUT R2, R103, 0x1f, RZ, 0xc0, !PT ;  /* 0x0000001f67027812 */ /* 0x000fcc00078ec0ff */
[----:B------:R-:W-:Y:S05]  /*1300*/  BRA.U UP1, `(.L_x_17) ;  /* 0x00000011010c7547 */ /* 0x000fea000b800000 */
[----:B------:R-:W1:Y:S01]  /*1310*/  LDCU UR13, c[0x0][0x38c] ;  /* 0x00007180ff0d77ac */ /* 0x000e620008000800 */
[----:B------:R-:W2:Y:S01]  /*1320*/  LDC R9, c[0x0][0x370] ;  /* 0x0000dc00ff097b82 */ /* 0x000ea20000000800 */
[----:B------:R-:W-:Y:S01]  /*1330*/  PLOP3.LUT P1, PT, PT, PT, UP2, 0x80, 0x8 ;  /* 0x000000000008781c */ /* 0x000fe20003f2f028 */
[----:B------:R-:W-:Y:S01]  /*1340*/  IMAD.MOV.U32 R15, RZ, RZ, 0x1 ;  /* 0x00000001ff0f7424 */ /* 0x000fe200078e00ff */
[----:B------:R-:W-:Y:S01]  /*1350*/  ISETP.EQ.OR P4, PT, R2, RZ, P5 ;  /* 0x000000ff0200720c */ /* 0x000fe20002f82670 */
[----:B------:R-:W-:Y:S01]  /*1360*/  IMAD.MOV.U32 R14, RZ, RZ, RZ ;  /* 0x000000ffff0e7224 */ /* 0x000fe200078e00ff */
[----:B------:R-:W-:Y:S02]  /*1370*/  PLOP3.LUT P1, PT, P1, PT, PT, 0x8, 0x80 ;  /* 0x000000000080781c */ /* 0x000fe40000f2e170 */
[----:B------:R-:W-:Y:S01]  /*1380*/  CS2R R12, SRZ ;  /* 0x00000000000c7805 */ /* 0x000fe2000001ff00 */
[----:B------:R-:W-:Y:S01]  /*1390*/  IMAD.MOV.U32 R10, RZ, RZ, 0x1 ;  /* 0x00000001ff0a7424 */ /* 0x000fe200078e00ff */
[----:B------:R-:W4:Y:S01]  /*13a0*/  LDC R0, c[0x0][0x374] ;  /* 0x0000dd00ff007b82 */ /* 0x000f220000000800 */
[----:B------:R-:W2:Y:S01]  /*13b0*/  LDCU.64 UR22, c[0x0][0x348] ;  /* 0x00006900ff1677ac */ /* 0x000ea20008000a00 */
[----:B------:R-:W-:Y:S01]  /*13c0*/  UMOV UR6, URZ ;  /* 0x000000ff00067c82 */ /* 0x000fe20008000000 */
[----:B-1----:R-:W-:-:S04]  /*13d0*/  UIADD3 UR5, UPT, UPT, UR13, 0x1f, URZ ;  /* 0x0000001f0d057890 */ /* 0x002fc8000fffe0ff */
[----:B------:R-:W-:-:S04]  /*13e0*/  USHF.R.S32.HI UR4, URZ, 0x1f, UR5 ;  /* 0x0000001fff047899 */ /* 0x000fc80008011405 */
[----:B------:R-:W-:-:S04]  /*13f0*/  ULEA.HI UR4, UR4, UR5, URZ, 0x5 ;  /* 0x0000000504047291 */ /* 0x000fc8000f8f28ff */
[----:B------:R-:W-:Y:S02]  /*1400*/  USHF.R.S32.HI UR15, URZ, 0x5, UR4 ;  /* 0x00000005ff0f7899 */ /* 0x000fe40008011404 */
[----:B------:R-:W-:Y:S02]  /*1410*/  UIADD3 UR4, UPT, UPT, UR13, -0x1, URZ ;  /* 0xffffffff0d047890 */ /* 0x000fe4000fffe0ff */
[----:B------:R-:W-:Y:S02]  /*1420*/  UISETP.LT.U32.AND UP0, UPT, UR15, 0x2, UPT ;  /* 0x000000020f00788c */ /* 0x000fe4000bf01070 */
[----:B------:R-:W-:Y:S02]  /*1430*/  UISETP.GE.U32.AND UP1, UPT, UR4, -0x3f, UPT ;  /* 0xffffffc10400788c */ /* 0x000fe4000bf26070 */
[----:B------:R-:W-:Y:S02]  /*1440*/  USEL UR14, UR15, 0x2, UP0 ;  /* 0x000000020f0e7887 */ /* 0x000fe40008000000 */
[----:B------:R-:W-:-:S02]  /*1450*/  UIADD3 UR13, UPT, UPT, UR13, 0x3e, URZ ;  /* 0x0000003e0d0d7890 */ /* 0x000fc4000fffe0ff */
[----:B------:R-:W-:Y:S02]  /*1460*/  UIADD3 UR5, UPT, UPT, UR14, -0x1, URZ ;  /* 0xffffffff0e057890 */ /* 0x000fe4000fffe0ff */
[----:B------:R-:W-:-:S03]  /*1470*/  UIADD3 UR7, UPT, UPT, UR15, -UR14, URZ ;  /* 0x8000000e0f077290 */ /* 0x000fc6000fffe0ff */
[----:B------:R-:W-:-:S04]  /*1480*/  @UP1 UIADD3 UR5, UPT, UPT, UR14, URZ, URZ ;  /* 0x000000ff0e051290 */ /* 0x000fc8000fffe0ff */
[----:B--2---:R-:W-:-:S12]  /*1490*/  UIADD3 UR5, UPT, UPT, UR5, 0x1, URZ ;  /* 0x0000000105057890 */ /* 0x004fd8000fffe0ff */
.L_x_35:
[----:B------:R-:W-:Y:S01]  /*14a0*/  UISETP.NE.AND UP0, UPT, UR37, URZ, UPT ;  /* 0x000000ff2500728c */ /* 0x000fe2000bf05270 */
[----:B------:R-:W1:Y:S08]  /*14b0*/  S2UR UR37, SR_CgaCtaId ;  /* 0x00000000002579c3 */ /* 0x000e700000008800 */
[----:B------:R-:W-:Y:S05]  /*14c0*/  BRA.U UP0, `(.L_x_18) ;  /* 0x0000000100347547 */ /* 0x000fea000b800000 */
[----:B------:R-:W2:Y:S01]  /*14d0*/  S2R R2, SR_CgaCtaId ;  /* 0x0000000000027919 */ /* 0x000ea20000008800 */
[----:B------:R-:W-:-:S04]  /*14e0*/  MOV R3, 0x400 ;  /* 0x0000040000037802 */ /* 0x000fc80000000f00 */
[----:B--2---:R-:W-:Y:S02]  /*14f0*/  LEA R3, R2, R3, 0x18 ;  /* 0x0000000302037211 */ /* 0x004fe400078ec0ff */
[----:B------:R-:W-:-:S03]  /*1500*/  SHF.L.U32 R2, R10, 0x1f, RZ ;  /* 0x0000001f0a027819 */ /* 0x000fc600000006ff */
[----:B------:R-:W-:-:S04]  /*1510*/  IMAD R3, R12, 0x8, R3 ;  /* 0x000000080c037824 */ /* 0x000fc800078e0203 */
[----:B------:R-:W2:Y:S02]  /*1520*/  SYNCS.PHASECHK.TRANS64.TRYWAIT P0, [R3+URZ+0xb0], R2 ;  /* 0x0000b002030075a7 */ /* 0x000ea400080011ff */
[----:B--2---:R-:W-:Y:S05]  /*1530*/  @!P0 BRA `(.L_x_19) ;  /* 0x0000004800788947 */ /* 0x004fea0003800000 */
.L_x_93:
[----:B------:R-:W-:Y:S01]  /*1540*/  VIADD R12, R12, 0x1 ;  /* 0x000000010c0c7836 */ /* 0x000fe20000000000 */
[----:B------:R2:W-:Y:S04]  /*1550*/  SYNCS.ARRIVE.TRANS64.A1T0 RZ, [R3+URZ+0xa0], RZ ;  /* 0x0000a0ff03ff79a7 */ /* 0x0005e800081000ff */
[----:B------:R-:W-:-:S04]  /*1560*/  ISETP.NE.AND P0, PT, R12, 0x2, PT ;  /* 0x000000020c00780c */ /* 0x000fc80003f05270 */
[----:B------:R-:W-:Y:S02]  /*1570*/  SEL R12, R12, RZ, P0 ;  /* 0x000000ff0c0c7207 */ /* 0x000fe40000000000 */
[----:B--2---:R-:W-:-:S04]  /*1580*/  SEL R3, RZ, 0x1, P0 ;  /* 0x00000001ff037807 */ /* 0x004fc80000000000 */
[----:B------:R-:W-:-:S07]  /*1590*/  LOP3.LUT R10, R10, R3, RZ, 0x3c, !PT ;  /* 0x000000030a0a7212 */ /* 0x000fce00078e3cff */
.L_x_18:
[----:B------:R-:W-:Y:S01]  /*15a0*/  UMOV UR4, 0x400 ;  /* 0x0000040000047882 */ /* 0x000fe20000000000 */
[----:B------:R-:W-:Y:S01]  /*15b0*/  SHF.L.U32 R2, R15, 0x1f, RZ ;  /* 0x0000001f0f027819 */ /* 0x000fe200000006ff */
[----:B-1----:R-:W-:Y:S01]  /*15c0*/  ULEA UR4, UR37, UR4, 0x18 ;  /* 0x0000000425047291 */ /* 0x002fe2000f8ec0ff */
[----:B------:R-:W-:Y:S01]  /*15d0*/  R2UR UR35, R99 ;  /* 0x00000000632372ca */ /* 0x000fe200000e0000 */
[----:B------:R-:W-:Y:S01]  /*15e0*/  UISETP.GE.U32.AND UP0, UPT, UR13, 0x3f, UPT ;  /* 0x0000003f0d00788c */ /* 0x000fe2000bf06070 */
[----:B------:R-:W-:Y:S01]  /*15f0*/  R2UR UR11, R97 ;  /* 0x00000000610b72ca */ /* 0x000fe200000e0000 */
[----:B------:R-:W-:Y:S01]  /*1600*/  ULEA UR8, UR6, UR4, 0x3 ;  /* 0x0000000406087291 */ /* 0x000fe2000f8e18ff */
[----:B------:R-:W-:-:S08]  /*1610*/  UMOV UR24, URZ ;  /* 0x000000ff00187c82 */ /* 0x000fd00008000000 */
[----:B------:R1:W2:Y:S01]  /*1620*/  SYNCS.PHASECHK.TRANS64.TRYWAIT P0, [UR8+0x10], R2 ;  /* 0x00001002ff0075a7 */ /* 0x0002a20008001108 */
[----:B------:R-:W-:Y:S02]  /*1630*/  USHF.L.U32 UR35, UR35, 0x6, URZ ;  /* 0x0000000623237899 */ /* 0x000fe400080006ff */
[----:B------:R-:W-:Y:S01]  /*1640*/  USHF.L.U32 UR11, UR11, 0x6, URZ ;  /* 0x000000060b0b7899 */ /* 0x000fe200080006ff */
[----:B------:R-:W-:Y:S11]  /*1650*/  BRA.U !UP0, `(.L_x_20) ;  /* 0x0000000108a47547 */ /* 0x000ff6000b800000 */
[----:B------:R-:W-:Y:S01]  /*1660*/  UMOV UR16, URZ ;  /* 0x000000ff00107c82 */ /* 0x000fe20008000000 */
[----:B------:R-:W-:-:S05]  /*1670*/  UMOV UR17, UR6 ;  /* 0x0000000600117c82 */ /* 0x000fca0008000000 */
.L_x_25:
[----:B-1----:R-:W-:Y:S01]  /*1680*/  ULEA UR33, UR17, UR4, 0x3 ;  /* 0x0000000411217291 */ /* 0x002fe2000f8e18ff */
[----:B--2---:R-:W-:Y:S01]  /*1690*/  @!P5 MOV R3, 0x1000 ;  /* 0x000010000003d802 */ /* 0x004fe20000000f00 */
[----:B--2---:R-:W-:Y:S10]  /*16a0*/  @P0 BRA `(.L_x_21) ;  /* 0x00000000000c0947 */ /* 0x004ff40003800000 */
[----:B------:R-:W-:-:S04]  /*16b0*/  SHF.L.U32 R5, R15, 0x1f, RZ ;  /* 0x0000001f0f057819 */ /* 0x000fc800000006ff */
[----:B------:R-:W2:Y:S02]  /*16c0*/  SYNCS.PHASECHK.TRANS64.TRYWAIT P0, [UR33+0x10], R5 ;  /* 0x00001005ff0075a7 */ /* 0x000ea40008001121 */
[----:B--2---:R-:W-:Y:S05]  /*16d0*/  @!P0 BRA `(.L_x_22) ;  /* 0x0000004800248947 */ /* 0x004fea0003800000 */
.L_x_21:
[----:B------:R2:W-:Y:S01]  /*16e0*/  @!P5 SYNCS.ARRIVE.TRANS64 RZ, [UR33], R3 ;  /* 0x00000003ffffd9a7 */ /* 0x0005e20008000021 */
[----:B------:R-:W-:Y:S04]  /*16f0*/  BSSY.RECONVERGENT B0, `(.L_x_23) ;  /* 0x0000003000007945 */ /* 0x000fe80003800200 */
[----:B------:R-:W-:Y:S05]  /*1700*/  @P4 BRA `(.L_x_24) ;  /* 0x0000000000044947 */ /* 0x000fea0003800000 */
[----:B------:R-:W-:Y:S05]  /*1710*/  BPT.TRAP 0x1 ;  /* 0x000000040000795c */ /* 0x000fea0000300000 */
.L_x_24:
[----:B------:R-:W-:Y:S05]  /*1720*/  BSYNC.RECONVERGENT B0 ;  /* 0x0000000000007941 */ /* 0x000fea0003800200 */
.L_x_23:
[----:B------:R-:W-:Y:S02]  /*1730*/  UIADD3 UR6, UPT, UPT, UR17, 0x1, URZ ;  /* 0x0000000111067890 */ /* 0x000fe4000fffe0ff */
[----:B------:R-:W-:Y:S02]  /*1740*/  UIADD3 UR26, UP1, UPT, UR22, 0x80, URZ ;  /* 0x00000080161a7890 */ /* 0x000fe4000ff3e0ff */
[----:B------:R-:W-:Y:S02]  /*1750*/  UISETP.NE.AND UP0, UPT, UR6, 0x2, UPT ;  /* 0x000000020600788c */ /* 0x000fe4000bf05270 */
[----:B------:R-:W-:Y:S02]  /*1760*/  USHF.L.U32 UR34, UR16, 0x5, URZ ;  /* 0x0000000510227899 */ /* 0x000fe400080006ff */
[----:B------:R-:W-:Y:S02]  /*1770*/  USEL UR9, URZ, 0x1, UP0 ;  /* 0x00000001ff097887 */ /* 0x000fe40008000000 */
[----:B------:R-:W-:-:S02]  /*1780*/  USEL UR6, UR6, URZ, UP0 ;  /* 0x000000ff06067287 */ /* 0x000fc40008000000 */
[----:B------:R-:W-:Y:S02]  /*1790*/  UIADD3 UR20, UP0, UPT, UR22, 0x180, URZ ;  /* 0x0000018016147890 */ /* 0x000fe4000ff1e0ff */
[----:B------:R-:W-:Y:S01]  /*17a0*/  ULEA UR8, UR6, UR4, 0x3 ;  /* 0x0000000406087291 */ /* 0x000fe2000f8e18ff */
[----:B------:R-:W-:Y:S01]  /*17b0*/  LOP3.LUT R15, R15, UR9, RZ, 0x3c, !PT ;  /* 0x000000090f0f7c12 */ /* 0x000fe2000f8e3cff */
[----:B------:R-:W-:Y:S02]  /*17c0*/  UIADD3.X UR27, UPT, UPT, URZ, UR23, URZ, UP1, !UPT ;  /* 0x00000017ff1b7290 */ /* 0x000fe40008ffe4ff */
[----:B------:R-:W-:Y:S01]  /*17d0*/  UIADD3.X UR21, UPT, UPT, URZ, UR23, URZ, UP0, !UPT ;  /* 0x00000017ff157290 */ /* 0x000fe200087fe4ff */
[----:B-1----:R-:W-:Y:S01]  /*17e0*/  SHF.L.U32 R2, R15, 0x1f, RZ ;  /* 0x0000001f0f027819 */ /* 0x002fe200000006ff */
[----:B------:R-:W-:Y:S01]  /*17f0*/  UMOV UR18, 0x0 ;  /* 0x0000000000127882 */ /* 0x000fe20000000000 */
[----:B------:R-:W-:Y:S01]  /*1800*/  UMOV UR19, 0x10000000 ;  /* 0x1000000000137882 */ /* 0x000fe20000000000 */
[----:B------:R-:W-:Y:S01]  /*1810*/  UMOV UR12, UR36 ;  /* 0x00000024000c7c82 */ /* 0x000fe20008000000 */
[----:B------:R1:W1:Y:S01]  /*1820*/  SYNCS.PHASECHK.TRANS64.TRYWAIT P0, [UR8+0x10], R2 ;  /* 0x00001002ff0075a7 */ /* 0x0002620008001108 */
[----:B------:R-:W-:Y:S01]  /*1830*/  ULEA UR8, UR17, UR4, 0xb ;  /* 0x0000000411087291 */ /* 0x000fe2000f8e58ff */
[----:B------:R-:W-:Y:S01]  /*1840*/  UMOV UR9, UR33 ;  /* 0x0000002100097c82 */ /* 0x000fe20008000000 */
[----:B------:R-:W-:-:S02]  /*1850*/  UMOV UR10, UR34 ;  /* 0x00000022000a7c82 */ /* 0x000fc40008000000 */
[----:B------:R-:W-:Y:S02]  /*1860*/  UIADD3 UR32, UPT, UPT, UR8, 0x2400, URZ ;  /* 0x0000240008207890 */ /* 0x000fe4000fffe0ff */
[----:B------:R-:W-:Y:S02]  /*1870*/  UIADD3 UR8, UPT, UPT, UR8, 0x3400, URZ ;  /* 0x0000340008087890 */ /* 0x000fe4000fffe0ff */
[----:B------:R-:W-:Y:S01]  /*1880*/  UIADD3 UR16, UPT, UPT, UR16, 0x1, URZ ;  /* 0x0000000110107890 */ /* 0x000fe2000fffe0ff */
[----:B------:R-:W-:Y:S01]  /*1890*/  UMOV UR24, UR5 ;  /* 0x0000000500187c82 */ /* 0x000fe20008000000 */
[----:B------:R-:W-:Y:S02]  /*18a0*/  UMOV UR17, UR6 ;  /* 0x0000000600117c82 */ /* 0x000fe40008000000 */
[----:B------:R-:W-:Y:S01]  /*18b0*/  UISETP.NE.AND UP0, UPT, UR16, UR5, UPT ;  /* 0x000000051000728c */ /* 0x000fe2000bf05270 */
[----:B------:R1:W-:Y:S02]  /*18c0*/  UTMALDG.3D [UR32], [UR26], desc[UR18] ;  /* 0x000012201a0075b4 */ /* 0x0003e40008011000 */
[----:B------:R1:W-:Y:S06]  /*18d0*/  UTMALDG.3D [UR8], [UR20], desc[UR18] ;  /* 0x00001208140075b4 */ /* 0x0003ec0008011000 */
[----:B------:R-:W-:Y:S05]  /*18e0*/  BRA.U UP0, `(.L_x_25) ;  /* 0xfffffffd00647547 */ /* 0x000fea000b83ffff */
.L_x_20:
[----:B-1----:R-:W-:Y:S01]  /*18f0*/  ULEA UR8, UR6, UR4, 0x3 ;  /* 0x0000000406087291 */ /* 0x002fe2000f8e18ff */
[----:B------:R-:W-:Y:S01]  /*1900*/  SHF.L.U32 R2, R15, 0x1f, RZ ;  /* 0x0000001f0f027819 */ /* 0x000fe200000006ff */
[----:B------:R-:W-:Y:S01]  /*1910*/  @!P1 SYNCS.ARRIVE.TRANS64.A1T0 RZ, [UR4+0x38], RZ ;  /* 0x000038ffffff99a7 */ /* 0x000fe20008100004 */
[----:B------:R-:W-:-:S06]  /*1920*/  UISETP.GT.AND UP0, UPT, UR15, UR14, UPT ;  /* 0x0000000e0f00728c */ /* 0x000fcc000bf04270 */
[----:B--2---:R1:W2:Y:S03]  /*1930*/  SYNCS.PHASECHK.TRANS64.TRYWAIT P0, [UR8+0x10], R2 ;  /* 0x00001002ff0075a7 */ /* 0x0042a60008001108 */
[----:B------:R-:W-:Y:S05]  /*1940*/  BRA.U !UP0, `(.L_x_26) ;  /* 0x0000000108a87547 */ /* 0x000fea000b800000 */
[----:B------:R-:W-:Y:S01]  /*1950*/  UIADD3 UR21, UPT, UPT, UR7, UR24, URZ ;  /* 0x0000001807157290 */ /* 0x000fe2000fffe0ff */
[----:B------:R-:W-:-:S11]  /*1960*/  UMOV UR25, UR6 ;  /* 0x0000000600197c82 */ /* 0x000fd60008000000 */
.L_x_31:
[----:B-1----:R-:W-:Y:S01]  /*1970*/  ULEA UR17, UR25, UR4, 0x3 ;  /* 0x0000000419117291 */ /* 0x002fe2000f8e18ff */
[----:B--2---:R-:W-:Y:S01]  /*1980*/  @!P5 MOV R3, 0x1000 ;  /* 0x000010000003d802 */ /* 0x004fe20000000f00 */
[----:B--2---:R-:W-:Y:S10]  /*1990*/  @P0 BRA `(.L_x_27) ;  /* 0x00000000000c0947 */ /* 0x004ff40003800000 */
[----:B------:R-:W-:-:S04]  /*19a0*/  SHF.L.U32 R5, R15, 0x1f, RZ ;  /* 0x0000001f0f057819 */ /* 0x000fc800000006ff */
[----:B------:R-:W2:Y:S02]  /*19b0*/  SYNCS.PHASECHK.TRANS64.TRYWAIT P0, [UR17+0x10], R5 ;  /* 0x00001005ff0075a7 */ /* 0x000ea40008001111 */
[----:B--2---:R-:W-:Y:S05]  /*19c0*/  @!P0 BRA `(.L_x_28) ;  /* 0x0000004400808947 */ /* 0x004fea0003800000 */
.L_x_27:
[----:B------:R2:W-:Y:S01]  /*19d0*/  @!P5 SYNCS.ARRIVE.TRANS64 RZ, [UR17], R3 ;  /* 0x00000003ffffd9a7 */ /* 0x0005e20008000011 */
[----:B------:R-:W-:Y:S04]  /*19e0*/  BSSY.RECONVERGENT B0, `(.L_x_29) ;  /* 0x0000003000007945 */ /* 0x000fe80003800200 */
[----:B------:R-:W-:Y:S05]  /*19f0*/  @P4 BRA `(.L_x_30) ;  /* 0x0000000000044947 */ /* 0x000fea0003800000 */
[----:B------:R-:W-:Y:S05]  /*1a00*/  BPT.TRAP 0x1 ;  /* 0x000000040000795c */ /* 0x000fea0000300000 */
.L_x_30:
[----:B------:R-:W-:Y:S05]  /*1a10*/  BSYNC.RECONVERGENT B0 ;  /* 0x0000000000007941 */ /* 0x000fea0003800200 */
.L_x_29:
        /* <DEDUP_REMOVED lines=20> */
[----:B------:R-:W-:Y:S01]  /*1b60*/  UIADD3 UR8, UPT, UPT, UR8, 0x3400, URZ ;  /* 0x0000340008087890 */ /* 0x000fe2000fffe0ff */
[----:B------:R-:W-:Y:S01]  /*1b70*/  UMOV UR9, UR17 ;  /* 0x0000001100097c82 */ /* 0x000fe20008000000 */
[----:B------:R-:W-:Y:S01]  /*1b80*/  UMOV UR10, UR18 ;  /* 0x00000012000a7c82 */ /* 0x000fe20008000000 */
[----:B------:R-:W-:Y:S01]  /*1b90*/  UIADD3 UR24, UPT, UPT, UR24, 0x1, URZ ;  /* 0x0000000118187890 */ /* 0x000fe2000fffe0ff */
[----:B------:R-:W-:-:S03]  /*1ba0*/  UMOV UR25, UR6 ;  /* 0x0000000600197c82 */ /* 0x000fc60008000000 */
[----:B------:R1:W-:Y:S01]  /*1bb0*/  UTMALDG.3D [UR16], [UR30], desc[UR26] ;  /* 0x00001a101e0075b4 */ /* 0x0003e20008011000 */
[----:B------:R-:W-:Y:S01]  /*1bc0*/  UISETP.NE.AND UP0, UPT, UR24, UR21, UPT ;  /* 0x000000151800728c */ /* 0x000fe2000bf05270 */
[----:B------:R1:W-:Y:S08]  /*1bd0*/  UTMALDG.3D [UR8], [UR28], desc[UR26] ;  /* 0x00001a081c0075b4 */ /* 0x0003f00008011000 */
[----:B------:R-:W-:Y:S05]  /*1be0*/  BRA.U UP0, `(.L_x_31) ;  /* 0xfffffffd00607547 */ /* 0x000fea000b83ffff */
.L_x_26:
[C---:B-1----:R-:W-:Y:S01]  /*1bf0*/  LEA R2, R14.reuse, UR4, 0x3 ;  /* 0x000000040e027c11 */ /* 0x042fe2000f8e18ff */
[----:B------:R-:W-:Y:S01]  /*1c00*/  NOP ;  /* 0x0000000000007918 */ /* 0x000fe20000000000 */
[----:B--2---:R-:W-:Y:S02]  /*1c10*/  SHF.L.U32 R3, R13, 0x1f, RZ ;  /* 0x0000001f0d037819 */ /* 0x004fe400000006ff */
[----:B------:R-:W-:Y:S02]  /*1c20*/  LEA R4, R14, UR4, 0x4 ;  /* 0x000000040e047c11 */ /* 0x000fe4000f8e20ff */
[----:B------:R-:W1:Y:S02]  /*1c30*/  SYNCS.PHASECHK.TRANS64.TRYWAIT P0, [R2+URZ+0x40], R3 ;  /* 0x00004003020075a7 */ /* 0x000e6400080011ff */
[----:B-1----:R-:W-:Y:S05]  /*1c40*/  @!P0 BRA `(.L_x_32) ;  /* 0x0000004000f88947 */ /* 0x002fea0003800000 */
.L_x_96:
[----:B------:R-:W2:Y:S01]  /*1c50*/  LDS.128 R4, [R4+0xd0] ;  /* 0x0000d00004047984 */ /* 0x000ea20000000c00 */
[----:B---3--:R-:W-:Y:S01]  /*1c60*/  ISETP.GE.AND P0, PT, R40, 0x1, PT ;  /* 0x000000012800780c */ /* 0x008fe20003f06270 */
[----:B-1----:R-:W-:Y:S01]  /*1c70*/  VIADD R2, R2, 0x50 ;  /* 0x0000005002027836 */ /* 0x002fe20000000000 */
[----:B------:R-:W-:Y:S01]  /*1c80*/  @!PT LDS RZ, [RZ] ;  /* 0x00000000fffff984 */ /* 0x000fe20000000800 */
[----:B------:R-:W-:Y:S01]  /*1c90*/  @!PT LDS RZ, [RZ] ;  /* 0x00000000fffff984 */ /* 0x000fe20000000800 */
[----:B------:R-:W-:Y:S01]  /*1ca0*/  @!PT LDS RZ, [RZ] ;  /* 0x00000000fffff984 */ /* 0x000fe20000000800 */
[----:B------:R-:W-:Y:S01]  /*1cb0*/  @!PT LDS RZ, [RZ] ;  /* 0x00000000fffff984 */ /* 0x000fe20000000800 */
[----:B------:R1:W-:Y:S06]  /*1cc0*/  MEMBAR.ALL.CTA ;  /* 0x0000000000007992 */ /* 0x0003ec0000008000 */
[----:B-1----:R-:W1:Y:S01]  /*1cd0*/  FENCE.VIEW.ASYNC.S ;  /* 0x00000000000073c6 */ /* 0x002e620000000000 */
[----:B------:R-:W-:-:S04]  /*1ce0*/  PRMT R2, RZ, 0x654, R2 ;  /* 0x00000654ff027816 */ /* 0x000fc80000000002 */
[----:B-1----:R1:W-:Y:S01]  /*1cf0*/  SYNCS.ARRIVE.TRANS64.RED.A1T0 RZ, [R2+URZ], RZ ;  /* 0x000000ff02ff79a7 */ /* 0x0023e200081004ff */
[----:B--2---:R-:W-:-:S13]  /*1d00*/  LOP3.LUT P2, RZ, R6, 0x1, RZ, 0xc0, !PT ;  /* 0x0000000106ff7812 */ /* 0x004fda000784c0ff */
[----:B------:R-:W-:Y:S01]  /*1d10*/  @P2 SHF.R.U32.HI R3, RZ, 0x10, R5 ;  /* 0x00000010ff032819 */ /* 0x000fe20000011605 */
[----:B------:R-:W-:Y:S01]  /*1d20*/  VOTEU.ANY UP0, P2 ;  /* 0x0000000000ff7886 */ /* 0x000fe20001000100 */
[----:B------:R-:W-:Y:S02]  /*1d30*/  @P2 MOV R11, R4 ;  /* 0x00000004000b2202 */ /* 0x000fe40000000f00 */
[----:B------:R-:W-:Y:S02]  /*1d40*/  @P2 R2UR.BROADCAST UR8, R3 ;  /* 0x00000000030822ca */ /* 0x000fe400008e0000 */
[----:B------:R-:W-:-:S11]  /*1d50*/  @P2 LOP3.LUT R8, R5, 0xffff, RZ, 0xc0, !PT ;  /* 0x0000ffff05082812 */ /* 0x000fd600078ec0ff */
[----:B------:R-:W-:Y:S01]  /*1d60*/  @UP0 UMOV UR36, UR8 ;  /* 0x0000000800240c82 */ /* 0x000fe20008000000 */
[----:B-1----:R-:W-:Y:S05]  /*1d70*/  @!P0 BRA `(.L_x_33) ;  /* 0x0000000000b88947 */ /* 0x002fea0003800000 */
[----:B------:R-:W4:Y:S01]  /*1d80*/  LDC.64 R4, c[0x0][0xb18] ;  /* 0x0002c600ff047b82 */ /* 0x000f220000000a00 */
[----:B------:R-:W-:-:S07]  /*1d90*/  ISETP.NE.AND P3, PT, R40, 0x1, PT ;  /* 0x000000012800780c */ /* 0x000fce0003f65270 */
[----:B------:R-:W1:Y:S08]  /*1da0*/  LDC.64 R6, c[0x0][0xb10] ;  /* 0x0002c400ff067b82 */ /* 0x000e700000000a00 */
[----:B------:R-:W2:Y:S08]  /*1db0*/  LDC R16, c[0x0][0xb20] ;  /* 0x0002c800ff107b82 */ /* 0x000eb00000000800 */
[----:B------:R-:W3:Y:S01]  /*1dc0*/  LDC R18, c[0x0][0xb0c] ;  /* 0x0002c300ff127b82 */ /* 0x000ee20000000800 */
[----:B----4-:R-:W-:Y:S01]  /*1dd0*/  IMAD.HI.U32 R17, R0, R5, RZ ;  /* 0x0000000500117227 */ /* 0x010fe200078e00ff */
[----:B------:R-:W-:-:S03]  /*1de0*/  ISETP.NE.AND P0, PT, R4, 0x1, PT ;  /* 0x000000010400780c */ /* 0x000fc60003f05270 */
[----:B------:R-:W-:-:S03]  /*1df0*/  IMAD.HI.U32 R5, R8, R5, RZ ;  /* 0x0000000508057227 */ /* 0x000fc600078e00ff */
[----:B------:R-:W4:Y:S01]  /*1e00*/  LDC.64 R2, c[0x0][0xb28] ;  /* 0x0002ca00ff027b82 */ /* 0x000f220000000a00 */
[----:B-1----:R-:W-:-:S04]  /*1e10*/  IMAD.HI.U32 R20, R9, R6, RZ ;  /* 0x0000000609147227 */ /* 0x002fc800078e00ff */
[----:B------:R-:W-:Y:S01]  /*1e20*/  IMAD.HI.U32 R22, R11, R6, RZ ;  /* 0x000000060b167227 */ /* 0x000fe200078e00ff */
[----:B------:R-:W-:Y:S02]  /*1e30*/  SHF.R.U32.HI R20, RZ, R7, R20 ;  /* 0x00000007ff147219 */ /* 0x000fe40000011614 */
[-C--:B--2---:R-:W-:Y:S02]  /*1e40*/  SHF.R.U32.HI R17, RZ, R16.reuse, R17 ;  /* 0x00000010ff117219 */ /* 0x084fe40000011611 */
[----:B------:R-:W-:Y:S02]  /*1e50*/  SHF.R.U32.HI R5, RZ, R16, R5 ;  /* 0x00000010ff057219 */ /* 0x000fe40000011605 */
[----:B------:R-:W-:Y:S02]  /*1e60*/  SEL R17, R0, R17, !P0 ;  /* 0x0000001100117207 */ /* 0x000fe40004000000 */
[----:B------:R-:W-:Y:S02]  /*1e70*/  SHF.R.U32.HI R22, RZ, R7, R22 ;  /* 0x00000007ff167219 */ /* 0x000fe40000011616 */
[----:B---3--:R-:W-:-:S02]  /*1e80*/  ISETP.NE.AND P1, PT, R18, 0x1, PT ;  /* 0x000000011200780c */ /* 0x008fc40003f25270 */
[----:B------:R-:W-:Y:S02]  /*1e90*/  SEL R5, R8, R5, !P0 ;  /* 0x0000000508057207 */ /* 0x000fe40004000000 */
[----:B------:R-:W-:Y:S02]  /*1ea0*/  SEL R19, R9, R20, !P1 ;  /* 0x0000001409137207 */ /* 0x000fe40004800000 */
[----:B------:R-:W-:Y:S01]  /*1eb0*/  SEL R7, R11, R22, !P1 ;  /* 0x000000160b077207 */ /* 0x000fe20004800000 */
[----:B----4-:R-:W-:-:S04]  /*1ec0*/  IMAD.HI.U32 R20, R17, R2, RZ ;  /* 0x0000000211147227 */ /* 0x010fc800078e00ff */
[----:B------:R-:W-:Y:S01]  /*1ed0*/  IMAD.HI.U32 R6, R19, R2, RZ ;  /* 0x0000000213067227 */ /* 0x000fe200078e00ff */
[----:B------:R-:W-:-:S04]  /*1ee0*/  @P3 SHF.R.U32.HI R17, RZ, R3, R20 ;  /* 0x00000003ff113219 */ /* 0x000fc80000011614 */
[----:B------:R-:W-:Y:S01]  /*1ef0*/  @P3 SHF.R.U32.HI R19, RZ, R3, R6 ;  /* 0x00000003ff133219 */ /* 0x000fe20000011606 */
[----:B------:R-:W-:-:S04]  /*1f00*/  IMAD R17, R40, R17, RZ ;  /* 0x0000001128117224 */ /* 0x000fc800078e02ff */
[----:B------:R-:W-:Y:S01]  /*1f10*/  IMAD R6, R40, R19, RZ ;  /* 0x0000001328067224 */ /* 0x000fe200078e02ff */
[C---:B------:R-:W-:Y:S02]  /*1f20*/  ISETP.GE.AND P0, PT, R5.reuse, R17, PT ;  /* 0x000000110500720c */ /* 0x040fe40003f06270 */
[----:B------:R-:W-:Y:S02]  /*1f30*/  IADD3 R17, PT, PT, -R5, RZ, RZ ;  /* 0x000000ff05117210 */ /* 0x000fe40007ffe1ff */
[----:B------:R-:W-:Y:S01]  /*1f40*/  ISETP.GE.OR P0, PT, R7, R6, P0 ;  /* 0x000000060700720c */ /* 0x000fe20000706670 */
[----:B------:R-:W-:-:S04]  /*1f50*/  IMAD.HI.U32 R6, R5, R2, RZ ;  /* 0x0000000205067227 */ /* 0x000fc800078e00ff */
[----:B------:R-:W-:Y:S01]  /*1f60*/  IMAD R8, R4, R17, R8 ;  /* 0x0000001104087224 */ /* 0x000fe200078e0208 */
[----:B------:R-:W-:-:S04]  /*1f70*/  SHF.R.U32.HI R6, RZ, R3, R6 ;  /* 0x00000003ff067219 */ /* 0x000fc80000011606 */
[----:B------:R-:W-:-:S03]  /*1f80*/  SEL R6, R5, R6, !P3 ;  /* 0x0000000605067207 */ /* 0x000fc60005800000 */
[----:B------:R-:W-:-:S04]  /*1f90*/  @!P0 IMAD.HI.U32 R16, R7, R2, RZ ;  /* 0x0000000207108227 */ /* 0x000fc800078e00ff */
[----:B------:R-:W-:Y:S01]  /*1fa0*/  IMAD.MOV R2, RZ, RZ, -R6 ;  /* 0x000000ffff027224 */ /* 0x000fe200078e0a06 */
[----:B------:R-:W-:-:S03]  /*1fb0*/  @!P0 SHF.R.U32.HI R16, RZ, R3, R16 ;  /* 0x00000003ff108219 */ /* 0x000fc60000011610 */
[----:B------:R-:W-:Y:S01]  /*1fc0*/  IMAD R2, R40, R2, R5 ;  /* 0x0000000228027224 */ /* 0x000fe200078e0205 */
[----:B------:R-:W-:-:S05]  /*1fd0*/  @!P0 SEL R3, R7, R16, !P3 ;  /* 0x0000001007038207 */ /* 0x000fca0005800000 */
[--C-:B------:R-:W-:Y:S02]  /*1fe0*/  @!P0 IMAD.IADD R6, R6, 0x1, -R3.reuse ;  /* 0x0000000106068824 */ /* 0x100fe400078e0a03 */
[----:B------:R-:W-:Y:S01]  /*1ff0*/  @!P0 IMAD R3, R2, R19, R3 ;  /* 0x0000001302038224 */ /* 0x000fe200078e0203 */
[----:B------:R-:W-:Y:S01]  /*2000*/  IADD3 R2, PT, PT, -R7, RZ, RZ ;  /* 0x000000ff07027210 */ /* 0x000fe20007ffe1ff */
[----:B------:R-:W-:Y:S02]  /*2010*/  @!P0 IMAD R5, R40, R6, R7 ;  /* 0x0000000628058224 */ /* 0x000fe400078e0207 */
[----:B------:R-:W-:Y:S02]  /*2020*/  @!P0 IMAD.MOV.U32 R7, RZ, RZ, R3 ;  /* 0x000000ffff078224 */ /* 0x000fe400078e0003 */
[----:B------:R-:W-:Y:S02]  /*2030*/  IMAD R2, R18, R2, R11 ;  /* 0x0000000212027224 */ /* 0x000fe400078e020b */
[----:B------:R-:W-:-:S02]  /*2040*/  IMAD R8, R5, R4, R8 ;  /* 0x0000000405087224 */ /* 0x000fc400078e0208 */
[----:B------:R-:W-:Y:S02]  /*2050*/  IMAD R11, R7, R18, R2 ;  /* 0x00000012070b7224 */ /* 0x000fe400078e0202 */
.L_x_33:
[----:B------:R-:W1:Y:S02]  /*2060*/  LDCU UR8, c[0x0][0xb30] ;  /* 0x00016600ff0877ac */ /* 0x000e640008000800 */
[----:B-1----:R-:W-:-:S09]  /*2070*/  UISETP.NE.AND UP0, UPT, UR8, 0x1, UPT ;  /* 0x000000010800788c */ /* 0x002fd2000bf05270 */
[----:B------:R-:W-:Y:S05]  /*2080*/  BRA.U UP0, `(.L_x_34) ;  /* 0x0000000100407547 */ /* 0x000fea000b800000 */
[----:B------:R-:W1:Y:S08]  /*2090*/  LDC.64 R4, c[0x0][0xb10] ;  /* 0x0002c400ff047b82 */ /* 0x000e700000000a00 */
[----:B------:R-:W2:Y:S08]  /*20a0*/  LDC.64 R2, c[0x0][0xb18] ;  /* 0x0002c600ff027b82 */ /* 0x000eb00000000a00 */
[----:B------:R-:W3:Y:S08]  /*20b0*/  LDC R6, c[0x0][0xb20] ;  /* 0x0002c800ff067b82 */ /* 0x000ef00000000800 */
[----:B------:R-:W4:Y:S01]  /*20c0*/  LDC R16, c[0x0][0xb0c] ;  /* 0x0002c300ff107b82 */ /* 0x000f220000000800 */
[----:B-1----:R-:W-:-:S05]  /*20d0*/  IMAD.HI.U32 R4, R11, R4, RZ ;  /* 0x000000040b047227 */ /* 0x002fca00078e00ff */
[----:B------:R-:W-:Y:S01]  /*20e0*/  SHF.R.U32.HI R4, RZ, R5, R4 ;  /* 0x00000005ff047219 */ /* 0x000fe20000011604 */
[----:B--2---:R-:W-:Y:S01]  /*20f0*/  IMAD.HI.U32 R3, R8, R3, RZ ;  /* 0x0000000308037227 */ /* 0x004fe200078e00ff */
[----:B------:R-:W-:-:S04]  /*2100*/  ISETP.NE.AND P0, PT, R2, 0x1, PT ;  /* 0x000000010200780c */ /* 0x000fc80003f05270 */
[----:B---3--:R-:W-:-:S04]  /*2110*/  SHF.R.U32.HI R3, RZ, R6, R3 ;  /* 0x00000006ff037219 */ /* 0x008fc80000011603 */
[----:B------:R-:W-:Y:S02]  /*2120*/  SEL R3, R8, R3, !P0 ;  /* 0x0000000308037207 */ /* 0x000fe40004000000 */
[----:B----4-:R-:W-:-:S04]  /*2130*/  ISETP.NE.AND P1, PT, R16, 0x1, PT ;  /* 0x000000011000780c */ /* 0x010fc80003f25270 */
[----:B------:R-:W-:-:S05]  /*2140*/  SEL R4, R11, R4, !P1 ;  /* 0x000000040b047207 */ /* 0x000fca0004800000 */
[----:B------:R-:W-:Y:S02]  /*2150*/  IMAD.IADD R5, R3, 0x1, -R4 ;  /* 0x0000000103057824 */ /* 0x000fe400078e0a04 */
[----:B------:R-:W-:Y:S02]  /*2160*/  IMAD.IADD R3, R4, 0x1, -R3 ;  /* 0x0000000104037824 */ /* 0x000fe400078e0a03 */
[----:B------:R-:W-:Y:S02]  /*2170*/  IMAD R11, R5, R16, R11 ;  /* 0x00000010050b7224 */ /* 0x000fe400078e020b */
[----:B------:R-:W-:-:S07]  /*2180*/  IMAD R8, R3, R2, R8 ;  /* 0x0000000203087224 */ /* 0x000fce00078e0208 */
.L_x_34:
[----:B------:R-:W-:Y:S01]  /*2190*/  VIADD R14, R14, 0x1 ;  /* 0x000000010e0e7836 */ /* 0x000fe20000000000 */
[----:B------:R-:W-:Y:S01]  /*21a0*/  PLOP3.LUT P1, PT, PT, PT, PT, 0x80, 0x8 ;  /* 0x000000000008781c */ /* 0x000fe20003f2f070 */
[----:B------:R-:W-:Y:S02]  /*21b0*/  IMAD.IADD R99, R11, 0x1, R96 ;  /* 0x000000010b637824 */ /* 0x000fe400078e0260 */
[----:B------:R-:W-:Y:S01]  /*21c0*/  IMAD.IADD R97, R8, 0x1, R81 ;  /* 0x0000000108617824 */ /* 0x000fe200078e0251 */
[----:B------:R-:W-:-:S04]  /*21d0*/  ISETP.NE.AND P0, PT, R14, 0x2, PT ;  /* 0x000000020e00780c */ /* 0x000fc80003f05270 */
[----:B------:R-:W-:Y:S02]  /*21e0*/  SEL R2, RZ, 0x1, P0 ;  /* 0x00000001ff027807 */ /* 0x000fe40000000000 */
[----:B------:R-:W-:Y:S02]  /*21f0*/  SEL R14, R14, RZ, P0 ;  /* 0x000000ff0e0e7207 */ /* 0x000fe40000000000 */
[----:B------:R-:W-:Y:S01]  /*2200*/  LOP3.LUT R13, R13, R2, RZ, 0x3c, !PT ;  /* 0x000000020d0d7212 */ /* 0x000fe200078e3cff */
[----:B------:R-:W-:Y:S06]  /*2210*/  @P2 BRA `(.L_x_35) ;  /* 0xfffffff000a02947 */ /* 0x000fec000383ffff */
[----:B------:R-:W-:Y:S01]  /*2220*/  UIADD3 UR5, UPT, UPT, UR4, 0x10, URZ ;  /* 0x0000001004057890 */ /* 0x000fe2000fffe0ff */
[----:B------:R-:W-:-:S03]  /*2230*/  SHF.L.U32 R3, R15, 0x1f, RZ ;  /* 0x0000001f0f037819 */ /* 0x000fc600000006ff */
[----:B------:R-:W-:-:S09]  /*2240*/  ULEA UR4, UR6, UR5, 0x3 ;  /* 0x0000000506047291 */ /* 0x000fd2000f8e18ff */
[----:B------:R-:W1:Y:S02]  /*2250*/  SYNCS.PHASECHK.TRANS64.TRYWAIT P0, [UR4], R3 ;  /* 0x00000003ff0075a7 */ /* 0x000e640008001104 */
[----:B-1----:R-:W-:Y:S05]  /*2260*/  @!P0 BRA `(.L_x_36) ;  /* 0x0000003c00848947 */ /* 0x002fea0003800000 */
.L_x_98:
[----:B------:R-:W-:-:S04]  /*2270*/  UIADD3 UR6, UPT, UPT, UR6, 0x1, URZ ;  /* 0x0000000106067890 */ /* 0x000fc8000fffe0ff */
[----:B------:R-:W-:-:S04]  /*2280*/  UISETP.NE.AND UP0, UPT, UR6, 0x2, UPT ;  /* 0x000000020600788c */ /* 0x000fc8000bf05270 */
[----:B------:R-:W-:Y:S02]  /*2290*/  USEL UR4, URZ, 0x1, UP0 ;  /* 0x00000001ff047887 */ /* 0x000fe40008000000 */
[----:B------:R-:W-:-:S04]  /*22a0*/  USEL UR6, UR6, URZ, UP0 ;  /* 0x000000ff06067287 */ /* 0x000fc80008000000 */
[----:B------:R-:W-:Y:S01]  /*22b0*/  ULEA UR6, UR6, UR5, 0x3 ;  /* 0x0000000506067291 */ /* 0x000fe2000f8e18ff */
[----:B-1----:R-:W-:-:S04]  /*22c0*/  LOP3.LUT R3, R15, UR4, RZ, 0x3c, !PT ;  /* 0x000000040f037c12 */ /* 0x002fc8000f8e3cff */
[----:B------:R-:W-:Y:S01]  /*22d0*/  SHF.L.U32 R3, R3, 0x1f, RZ ;  /* 0x0000001f03037819 */ /* 0x000fe200000006ff */
[----:B----4-:R-:W-:-:S07]  /*22e0*/  IMAD.U32 R0, RZ, RZ, UR6 ;  /* 0x00000006ff007e24 */ /* 0x010fce000f8e00ff */
.L_x_37:
[----:B-1----:R1:W2:Y:S02]  /*22f0*/  SYNCS.PHASECHK.TRANS64.TRYWAIT P0, [R0+URZ], R3 ;  /* 0x00000003000075a7 */ /* 0x0022a400080011ff */
[----:B--2---:R-:W-:Y:S05]  /*2300*/  @!P0 NANOSLEEP.SYNCS 0x989680 ;  /* 0x009896800000895d */ /* 0x004fea0003900000 */
[----:B------:R-:W2:Y:S02]  /*2310*/  @!P0 SYNCS.PHASECHK.TRANS64 P0, [R0+URZ], R3 ;  /* 0x00000003000085a7 */ /* 0x000ea400080010ff */
[----:B--2---:R-:W-:Y:S05]  /*2320*/  @P0 EXIT ;  /* 0x000000000000094d */ /* 0x004fea0003800000 */
[----:B------:R-:W-:Y:S05]  /*2330*/  BRA `(.L_x_37) ;  /* 0xfffffffc00ec7947 */ /* 0x000fea000383ffff */
.L_x_17:
[----:B------:R-:W-:-:S04]  /*2340*/  UISETP.NE.AND UP1, UPT, UR37, URZ, UPT ;  /* 0x000000ff2500728c */ /* 0x000fc8000bf25270 */
[----:B------:R-:W-:-:S09]  /*2350*/  UISETP.NE.OR UP1, UPT, UR8, 0x1, UP1 ;  /* 0x000000010800788c */ /* 0x000fd20008f25670 */
[----:B------:R-:W-:Y:S05]  /*2360*/  BRA.U UP1, `(.L_x_38) ;  /* 0x0000000501487547 */ /* 0x000fea000b800000 */
[----:B------:R-:W-:Y:S01]  /*2370*/  ISETP.NE.AND P2, PT, R2, RZ, PT ;  /* 0x000000ff0200720c */ /* 0x000fe20003f45270 */
[----:B------:R-:W-:Y:S01]  /*2380*/  IMAD.MOV.U32 R12, RZ, RZ, 0x1 ;  /* 0x00000001ff0c7424 */ /* 0x000fe200078e00ff */
[----:B------:R-:W-:Y:S02]  /*2390*/  CS2R R10, SRZ ;  /* 0x00000000000a7805 */ /* 0x000fe4000001ff00 */
[----:B------:R-:W-:Y:S01]  /*23a0*/  CS2R R8, SRZ ;  /* 0x0000000000087805 */ /* 0x000fe2000001ff00 */
[----:B------:R-:W-:Y:S01]  /*23b0*/  UMOV UR4, 0x400 ;  /* 0x0000040000047882 */ /* 0x000fe20000000000 */
[----:B------:R-:W-:Y:S01]  /*23c0*/  UMOV UR6, URZ ;  /* 0x000000ff00067c82 */ /* 0x000fe20008000000 */
[----:B------:R-:W-:-:S12]  /*23d0*/  ULEA UR37, UR37, UR4, 0x18 ;  /* 0x0000000425257291 */ /* 0x000fd8000f8ec0ff */
.L_x_42:
[----:B------:R-:W-:Y:S02]  /*23e0*/  LEA R0, R8, UR37, 0x3 ;  /* 0x0000002508007c11 */ /* 0x000fe4000f8e18ff */
[----:B------:R-:W-:-:S03]  /*23f0*/  SHF.L.U32 R5, R9, 0x1f, RZ ;  /* 0x0000001f09057819 */ /* 0x000fc600000006ff */
[----:B------:R-:W-:Y:S01]  /*2400*/  VIADD R4, R0, 0xb0 ;  /* 0x000000b000047836 */ /* 0x000fe20000000000 */
[----:B------:R-:W1:Y:S02]  /*2410*/  SYNCS.PHASECHK.TRANS64.TRYWAIT P0, [R0+URZ+0xa0], R5 ;  /* 0x0000a005000075a7 */ /* 0x000e6400080011ff */
[----:B-1----:R-:W-:Y:S05]  /*2420*/  @!P0 BRA `(.L_x_39) ;  /* 0x0000003c002c8947 */ /* 0x002fea0003800000 */
.L_x_99:
[----:B------:R-:W-:Y:S01]  /*2430*/  ULEA UR5, UR6, UR37, 0x3 ;  /* 0x0000002506057291 */ /* 0x000fe2000f8e18ff */
[----:B------:R-:W-:Y:S02]  /*2440*/  PRMT R4, RZ, 0x654, R4 ;  /* 0x00000654ff047816 */ /* 0x000fe40000000004 */
[----:B-1----:R-:W-:Y:S01]  /*2450*/  SHF.L.U32 R5, R12, 0x1f, RZ ;  /* 0x0000001f0c057819 */ /* 0x002fe200000006ff */
[----:B------:R-:W-:Y:S01]  /*2460*/  UIADD3 UR4, UPT, UPT, UR5, 0x40, URZ ;  /* 0x0000004005047890 */ /* 0x000fe2000fffe0ff */
[----:B------:R1:W-:Y:S05]  /*2470*/  SYNCS.ARRIVE.TRANS64.RED.A1T0 RZ, [R4+URZ], RZ ;  /* 0x000000ff04ff79a7 */ /* 0x0003ea00081004ff */
[----:B------:R-:W-:Y:S01]  /*2480*/  IMAD.U32 R7, RZ, RZ, UR4 ;  /* 0x00000004ff077e24 */ /* 0x000fe2000f8e00ff */
[----:B------:R-:W2:Y:S04]  /*2490*/  SYNCS.PHASECHK.TRANS64.TRYWAIT P0, [UR5+0x50], R5 ;  /* 0x00005005ff0075a7 */ /* 0x000ea80008001105 */
[----:B------:R-:W-:Y:S01]  /*24a0*/  PRMT R6, R2, 0x654, R7 ;  /* 0x0000065402067816 */ /* 0x000fe20000000007 */
[----:B-1----:R-:W-:Y:S01]  /*24b0*/  @!P2 IMAD.MOV.U32 R4, RZ, RZ, 0x10 ;  /* 0x00000010ff04a424 */ /* 0x002fe200078e00ff */
[----:B--2---:R-:W-:Y:S06]  /*24c0*/  @!P0 BRA `(.L_x_40) ;  /* 0x0000003c00188947 */ /* 0x004fec0003800000 */
.L_x_101:
[----:B------:R-:W-:Y:S01]  /*24d0*/  ULEA UR4, UR6, UR37, 0x4 ;  /* 0x0000002506047291 */ /* 0x000fe2000f8e20ff */
[----:B------:R-:W-:Y:S01]  /*24e0*/  SEL R3, R6, R3, !P2 ;  /* 0x0000000306037207 */ /* 0x000fe20005000000 */
[----:B------:R-:W-:Y:S01]  /*24f0*/  UIADD3 UR5, UPT, UPT, UR5, 0x40, URZ ;  /* 0x0000004005057890 */ /* 0x000fe2000fffe0ff */
[----:B-1----:R-:W-:Y:S01]  /*2500*/  LEA R0, R11, UR37, 0x3 ;  /* 0x000000250b007c11 */ /* 0x002fe2000f8e18ff */
[----:B------:R-:W-:Y:S01]  /*2510*/  UIADD3 UR4, UPT, UPT, UR4, 0xd0, URZ ;  /* 0x000000d004047890 */ /* 0x000fe2000fffe0ff */
[----:B------:R-:W-:Y:S01]  /*2520*/  SHF.L.U32 R5, R10, 0x1f, RZ ;  /* 0x0000001f0a057819 */ /* 0x000fe200000006ff */
[----:B------:R1:W-:Y:S01]  /*2530*/  @!P2 SYNCS.ARRIVE.TRANS64.RED RZ, [R3+URZ], R4 ;  /* 0x0000000403ffa9a7 */ /* 0x0003e200080004ff */
[----:B------:R-:W-:Y:S01]  /*2540*/  UIADD3 UR6, UPT, UPT, UR6, 0x1, URZ ;  /* 0x0000000106067890 */ /* 0x000fe2000fffe0ff */
[----:B------:R-:W-:-:S03]  /*2550*/  VIADD R8, R8, 0x1 ;  /* 0x0000000108087836 */ /* 0x000fc60000000000 */
[----:B------:R-:W-:Y:S02]  /*2560*/  UISETP.NE.AND UP0, UPT, UR6, 0x2, UPT ;  /* 0x000000020600788c */ /* 0x000fe4000bf05270 */
[----:B------:R-:W-:Y:S06]  /*2570*/  UGETNEXTWORKID.BROADCAST [UR4], [UR5] ;  /* 0x00000000040073ca */ /* 0x000fec0008000100 */
[----:B------:R-:W-:Y:S01]  /*2580*/  USEL UR4, URZ, 0x1, UP0 ;  /* 0x00000001ff047887 */ /* 0x000fe20008000000 */
[----:B------:R-:W-:Y:S01]  /*2590*/  ISETP.NE.AND P0, PT, R8, 0x2, PT ;  /* 0x000000020800780c */ /* 0x000fe20003f05270 */
[----:B------:R-:W-:Y:S01]  /*25a0*/  USEL UR6, UR6, URZ, UP0 ;  /* 0x000000ff06067287 */ /* 0x000fe20008000000 */
[----:B------:R-:W2:Y:S03]  /*25b0*/  SYNCS.PHASECHK.TRANS64.TRYWAIT P1, [R0+URZ+0x40], R5 ;  /* 0x00004005000075a7 */ /* 0x000ea600080211ff */
[----:B------:R-:W-:Y:S01]  /*25c0*/  LOP3.LUT R12, R12, UR4, RZ, 0x3c, !PT ;  /* 0x000000040c0c7c12 */ /* 0x000fe2000f8e3cff */
[----:B-12---:R-:W-:Y:S07]  /*25d0*/  @!P1 BRA `(.L_x_41) ;  /* 0x0000003800ec9947 */ /* 0x006fee0003800000 */
.L_x_102:
[C---:B------:R-:W-:Y:S01]  /*25e0*/  LEA R4, R11.reuse, UR37, 0x4 ;  /* 0x000000250b047c11 */ /* 0x040fe2000f8e20ff */
[----:B-1----:R-:W-:Y:S01]  /*25f0*/  VIADD R0, R0, 0x50 ;  /* 0x0000005000007836 */ /* 0x002fe20000000000 */
[----:B------:R-:W-:Y:S01]  /*2600*/  SEL R8, R8, RZ, P0 ;  /* 0x000000ff08087207 */ /* 0x000fe20000000000 */
[----:B------:R-:W-:-:S03]  /*2610*/  VIADD R11, R11, 0x1 ;  /* 0x000000010b0b7836 */ /* 0x000fc60000000000 */
[----:B------:R-:W1:Y:S01]  /*2620*/  LDS.128 R4, [R4+0xd0] ;  /* 0x0000d00004047984 */ /* 0x000e620000000c00 */
[----:B------:R-:W-:Y:S02]  /*2630*/  PRMT R0, RZ, 0x654, R0 ;  /* 0x00000654ff007816 */ /* 0x000fe40000000000 */
[C---:B------:R-:W-:Y:S01]  /*2640*/  ISETP.NE.AND P1, PT, R11.reuse, 0x2, PT ;  /* 0x000000020b00780c */ /* 0x040fe20003f25270 */
[----:B------:R-:W-:Y:S01]  /*2650*/  @!PT LDS RZ, [RZ] ;  /* 0x00000000fffff984 */ /* 0x000fe20000000800 */
[----:B------:R-:W-:Y:S01]  /*2660*/  @!PT LDS RZ, [RZ] ;  /* 0x00000000fffff984 */ /* 0x000fe20000000800 */
[----:B------:R-:W-:Y:S01]  /*2670*/  @!PT LDS RZ, [RZ] ;  /* 0x00000000fffff984 */ /* 0x000fe20000000800 */
[----:B------:R-:W-:Y:S01]  /*2680*/  @!PT LDS RZ, [RZ] ;  /* 0x00000000fffff984 */ /* 0x000fe20000000800 */
[----:B------:R2:W-:Y:S06]  /*2690*/  MEMBAR.ALL.CTA ;  /* 0x0000000000007992 */ /* 0x0005ec0000008000 */
[----:B--2---:R-:W2:Y:S01]  /*26a0*/  FENCE.VIEW.ASYNC.S ;  /* 0x00000000000073c6 */ /* 0x004ea20000000000 */
[----:B------:R-:W-:Y:S01]  /*26b0*/  SEL R11, R11, RZ, P1 ;  /* 0x000000ff0b0b7207 */ /* 0x000fe20000800000 */
[----:B--2---:R2:W-:Y:S01]  /*26c0*/  SYNCS.ARRIVE.TRANS64.RED.A1T0 RZ, [R0+URZ], RZ ;  /* 0x000000ff00ff79a7 */ /* 0x0045e200081004ff */
[----:B-1----:R-:W-:-:S02]  /*26d0*/  LOP3.LUT P3, RZ, R6, 0x1, RZ, 0xc0, !PT ;  /* 0x0000000106ff7812 */ /* 0x002fc4000786c0ff */
[----:B------:R-:W-:-:S04]  /*26e0*/  SEL R5, RZ, 0x1, P1 ;  /* 0x00000001ff057807 */ /* 0x000fc80000800000 */
[----:B------:R-:W-:Y:S02]  /*26f0*/  LOP3.LUT R10, R10, R5, RZ, 0x3c, !PT ;  /* 0x000000050a0a7212 */ /* 0x000fe400078e3cff */
[----:B--2---:R-:W-:-:S04]  /*2700*/  SEL R0, RZ, 0x1, P0 ;  /* 0x00000001ff007807 */ /* 0x004fc80000000000 */
[----:B------:R-:W-:Y:S01]  /*2710*/  LOP3.LUT R9, R9, R0, RZ, 0x3c, !PT ;  /* 0x0000000009097212 */ /* 0x000fe200078e3cff */
[----:B------:R-:W-:Y:S06]  /*2720*/  @P3 BRA `(.L_x_42) ;  /* 0xfffffffc002c3947 */ /* 0x000fec000383ffff */
[----:B------:R-:W-:Y:S01]  /*2730*/  ULEA UR5, UR6, UR37, 0x3 ;  /* 0x0000002506057291 */ /* 0x000fe2000f8e18ff */
[----:B------:R-:W-:-:S08]  /*2740*/  SHF.L.U32 R3, R12, 0x1f, RZ ;  /* 0x0000001f0c037819 */ /* 0x000fd000000006ff */
[----:B------:R-:W1:Y:S02]  /*2750*/  SYNCS.PHASECHK.TRANS64 P0, [UR5+0x50], R3 ;  /* 0x00005003ff0075a7 */ /* 0x000e640008001005 */
[----:B-1----:R-:W-:Y:S05]  /*2760*/  @P0 BRA `(.L_x_43) ;  /* 0x0000000000080947 */ /* 0x002fea0003800000 */
[----:B------:R-:W1:Y:S02]  /*2770*/  SYNCS.PHASECHK.TRANS64.TRYWAIT P0, [UR5+0x50], R3 ;  /* 0x00005003ff0075a7 */ /* 0x000e640008001105 */
[----:B-1----:R-:W-:Y:S05]  /*2780*/  @!P0 BRA `(.L_x_44) ;  /* 0x0000003800948947 */ /* 0x002fea0003800000 */
.L_x_43:
[----:B------:R-:W-:-:S04]  /*2790*/  UIADD3 UR4, UPT, UPT, UR6, 0x1, URZ ;  /* 0x0000000106047890 */ /* 0x000fc8000fffe0ff */
[----:B------:R-:W-:-:S04]  /*27a0*/  UISETP.NE.AND UP0, UPT, UR4, 0x2, UPT ;  /* 0x000000020400788c */ /* 0x000fc8000bf05270 */
[----:B------:R-:W-:Y:S02]  /*27b0*/  USEL UR7, URZ, 0x1, UP0 ;  /* 0x00000001ff077887 */ /* 0x000fe40008000000 */
[----:B------:R-:W-:-:S04]  /*27c0*/  USEL UR4, UR4, URZ, UP0 ;  /* 0x000000ff04047287 */ /* 0x000fc80008000000 */
[----:B------:R-:W-:Y:S01]  /*27d0*/  ULEA UR4, UR4, UR37, 0x3 ;  /* 0x0000002504047291 */ /* 0x000fe2000f8e18ff */
[----:B-1----:R-:W-:-:S04]  /*27e0*/  LOP3.LUT R3, R12, UR7, RZ, 0x3c, !PT ;  /* 0x000000070c037c12 */ /* 0x002fc8000f8e3cff */
[----:B------:R-:W-:-:S04]  /*27f0*/  SHF.L.U32 R0, R3, 0x1f, RZ ;  /* 0x0000001f03007819 */ /* 0x000fc800000006ff */
[----:B------:R-:W1:Y:S02]  /*2800*/  SYNCS.PHASECHK.TRANS64 P0, [UR4+0x50], R0 ;  /* 0x00005000ff0075a7 */ /* 0x000e640008001004 */
[----:B-1----:R-:W-:Y:S05]  /*2810*/  @P0 EXIT ;  /* 0x000000000000094d */ /* 0x002fea0003800000 */
[----:B------:R-:W-:Y:S02]  /*2820*/  SHF.L.U32 R3, R3, 0x1f, RZ ;  /* 0x0000001f03037819 */ /* 0x000fe400000006ff */
[----:B------:R-:W-:-:S07]  /*2830*/  MOV R0, UR4 ;  /* 0x0000000400007c02 */ /* 0x000fce0008000f00 */
.L_x_45:
[----:B-1----:R1:W2:Y:S02]  /*2840*/  SYNCS.PHASECHK.TRANS64.TRYWAIT P0, [R0+URZ+0x50], R3 ;  /* 0x00005003000075a7 */ /* 0x0022a400080011ff */
[----:B--2---:R-:W-:Y:S05]  /*2850*/  @!P0 NANOSLEEP.SYNCS 0x989680 ;  /* 0x009896800000895d */ /* 0x004fea0003900000 */
[----:B------:R-:W2:Y:S02]  /*2860*/  @!P0 SYNCS.PHASECHK.TRANS64 P0, [R0+URZ+0x50], R3 ;  /* 0x00005003000085a7 */ /* 0x000ea400080010ff */
[----:B--2---:R-:W-:Y:S05]  /*2870*/  @P0 EXIT ;  /* 0x000000000000094d */ /* 0x004fea0003800000 */
[----:B------:R-:W-:Y:S05]  /*2880*/  BRA `(.L_x_45) ;  /* 0xfffffffc00ec7947 */ /* 0x000fea000383ffff */
.L_x_38:
[----:B------:R-:W-:-:S09]  /*2890*/  UISETP.NE.AND UP1, UPT, UR8, URZ, UPT ;  /* 0x000000ff0800728c */ /* 0x000fd2000bf25270 */
[----:B------:R-:W-:Y:S05]  /*28a0*/  BRA.U UP1, `(.L_x_46) ;  /* 0x0000000d01787547 */ /* 0x000fea000b800000 */
[----:B------:R-:W-:Y:S01]  /*28b0*/  UMOV UR4, 0x40 ;  /* 0x0000004000047882 */ /* 0x000fe20000000000 */
[----:B------:R-:W-:Y:S01]  /*28c0*/  NOP ;  /* 0x0000000000007918 */ /* 0x000fe20000000000 */
[----:B------:R-:W-:Y:S01]  /*28d0*/  ULEA UR4, UR37, UR4, 0x18 ;  /* 0x0000000425047291 */ /* 0x000fe2000f8ec0ff */
[----:B------:R-:W-:Y:S02]  /*28e0*/  UMOV UR5, 0x400 ;  /* 0x0000040000057882 */ /* 0x000fe40000000000 */
[----:B------:R-:W-:-:S06]  /*28f0*/  ULEA UR37, UR37, UR5, 0x18 ;  /* 0x0000000525257291 */ /* 0x000fcc000f8ec0ff */
[----:B------:R-:W1:Y:S02]  /*2900*/  LDS.U8 R0, [UR4+0x1c] ;  /* 0x00001c04ff007984 */ /* 0x000e640008000000 */
[----:B-1----:R-:W-:-:S13]  /*2910*/  ISETP.NE.AND P0, PT, R0, RZ, PT ;  /* 0x000000ff0000720c */ /* 0x002fda0003f05270 */
[----:B------:R-:W-:Y:S05]  /*2920*/  @P0 BRA `(.L_x_47) ;  /* 0x0000000000580947 */ /* 0x000fea0003800000 */
[----:B------:R-:W-:-:S13]  /*2930*/  ELECT P0, URZ, PT ;  /* 0x0000000000ff782f */ /* 0x000fda0003800000 */
[----:B------:R-:W-:Y:S05]  /*2940*/  @!P0 BRA `(.L_x_48) ;  /* 0x0000000000608947 */ /* 0x000fea0003800000 */
[----:B------:R-:W-:Y:S01]  /*2950*/  UMOV UR5, 0x10 ;  /* 0x0000001000057882 */ /* 0x000fe20000000000 */
[----:B------:R-:W-:Y:S01]  /*2960*/  HFMA2 R0, -RZ, RZ, 0, 5.9604644775390625e-08 ;  /* 0x00000001ff007431 */ /* 0x000fe200000001ff */
[----:B------:R-:W-:-:S03]  /*2970*/  MOV R2, 0xffff ;  /* 0x0000ffff00027802 */ /* 0x000fc60000000f00 */
[----:B------:R-:W-:Y:S04]  /*2980*/  DEPBAR.LE SB1, 0x36 ;  /* 0x00009d800000791a */ /* 0x000fe80000000000 */
[----:B------:R-:W1:Y:S02]  /*2990*/  UTCATOMSWS.FIND_AND_SET.ALIGN UP0, UR5, UR5 ;  /* 0x00000005000575e3 */ /* 0x000e640008000800 */
[----:B-1----:R-:W-:Y:S01]  /*29a0*/  MOV R3, UR5 ;  /* 0x0000000500037c02 */ /* 0x002fe20008000f00 */
[----:B------:R-:W-:Y:S06]  /*29b0*/  BRA.U UP0, `(.L_x_49) ;  /* 0x0000000100187547 */ /* 0x000fec000b800000 */
.L_x_50:
[----:B------:R-:W-:Y:S05]  /*29c0*/  NANOSLEEP 0x64 ;  /* 0x000000640000795d */ /* 0x000fea0003800000 */
[----:B------:R-:W-:-:S05]  /*29d0*/  UMOV UR5, 0x10 ;  /* 0x0000001000057882 */ /* 0x000fca0000000000 */
[----:B------:R-:W-:Y:S04]  /*29e0*/  DEPBAR.LE SB1, 0x36 ;  /* 0x00009d800000791a */ /* 0x000fe80000000000 */
[----:B------:R-:W1:Y:S02]  /*29f0*/  UTCATOMSWS.FIND_AND_SET.ALIGN UP0, UR5, UR5 ;  /* 0x00000005000575e3 */ /* 0x000e640008000800 */
[----:B-1----:R-:W-:Y:S01]  /*2a00*/  MOV R3, UR5 ;  /* 0x0000000500037c02 */ /* 0x002fe20008000f00 */
[----:B------:R-:W-:Y:S05]  /*2a10*/  BRA.U !UP0, `(.L_x_50) ;  /* 0xfffffffd08e87547 */ /* 0x000fea000b83ffff */
.L_x_49:
[-C--:B------:R-:W-:Y:S02]  /*2a20*/  SHF.L.U32 R2, R2, R3.reuse, RZ ;  /* 0x0000000302027219 */ /* 0x080fe400000006ff */
[----:B------:R-:W-:Y:S01]  /*2a30*/  SHF.L.U32 R0, R0, R3, RZ ;  /* 0x0000000300007219 */ /* 0x000fe200000006ff */
[----:B------:R-:W-:Y:S02]  /*2a40*/  IMAD.SHL.U32 R3, R3, 0x20, RZ ;  /* 0x0000002003037824 */ /* 0x000fe400078e00ff */
[----:B------:R1:W-:Y:S04]  /*2a50*/  ATOMS.OR RZ, [UR4+0x14], R2 ;  /* 0x00001402ffff798c */ /* 0x0003e8000b000004 */
[----:B------:R1:W-:Y:S04]  /*2a60*/  ATOMS.OR RZ, [UR4+0x18], R0 ;  /* 0x00001800ffff798c */ /* 0x0003e8000b000004 */
[----:B------:R1:W-:Y:S01]  /*2a70*/  STS [UR37+0xf0], R3 ;  /* 0x0000f003ff007988 */ /* 0x0003e20008000825 */
[----:B------:R-:W-:Y:S05]  /*2a80*/  BRA `(.L_x_48) ;  /* 0x0000000000107947 */ /* 0x000fea0003800000 */
.L_x_47:
[----:B------:R-:W-:Y:S02]  /*2a90*/  MOV R0, 0xffffffff ;  /* 0xffffffff00007802 */ /* 0x000fe40000000f00 */
[----:B------:R-:W-:-:S03]  /*2aa0*/  MOV R2, 0x2ad0 ;  /* 0x00002ad000027802 */ /* 0x000fc60000000f00 */
[----:B------:R1:W-:Y:S04]  /*2ab0*/  STS [UR37+0xf0], R0 ;  /* 0x0000f000ff007988 */ /* 0x0003e80008000825 */
[----:B-1-3-5:R-:W-:Y:S05]  /*2ac0*/  CALL.REL.NOINC `($__internal_1_$__cuda_sm10x_tcgen05_guardrail_trap_phase_invalid_during_alloc) ;  /* 0x0000003c00107944 */ /* 0x02afea0003c00000 */
.L_x_48:
[----:B------:R-:W-:Y:S05]  /*2ad0*/  WARPSYNC.ALL ;  /* 0x0000000000007948 */ /* 0x000fea0003800000 */
[----:B------:R-:W2:Y:S01]  /*2ae0*/  S2UR UR6, SR_CgaCtaId ;  /* 0x00000000000679c3 */ /* 0x000ea20000008800 */
[----:B------:R-:W-:Y:S01]  /*2af0*/  UMOV UR4, 0x400 ;  /* 0x0000040000047882 */ /* 0x000fe20000000000 */
[----:B------:R-:W-:-:S06]  /*2b00*/  NOP ;  /* 0x0000000000007918 */ /* 0x000fcc0000000000 */
[----:B------:R-:W-:Y:S06]  /*2b10*/  BAR.ARV 0x6, 0xa0 ;  /* 0x0182800000007b1d */ /* 0x000fec0000002000 */
[----:B------:R-:W4:Y:S01]  /*2b20*/  LDCU UR7, c[0x0][0x38c] ;  /* 0x00007180ff0777ac */ /* 0x000f220008000800 */
[----:B------:R-:W-:Y:S01]  /*2b30*/  IMAD.MOV.U32 R11, RZ, RZ, 0x1 ;  /* 0x00000001ff0b7424 */ /* 0x000fe200078e00ff */
[----:B------:R-:W-:Y:S01]  /*2b40*/  CS2R R8, SRZ ;  /* 0x0000000000087805 */ /* 0x000fe2000001ff00 */
[----:B------:R-:W-:Y:S01]  /*2b50*/  IMAD.MOV.U32 R10, RZ, RZ, RZ ;  /* 0x000000ffff0a7224 */ /* 0x000fe200078e00ff */
[----:B------:R-:W-:Y:S01]  /*2b60*/  UMOV UR18, URZ ;  /* 0x000000ff00127c82 */ /* 0x000fe20008000000 */
[----:B------:R-:W-:Y:S01]  /*2b70*/  UMOV UR17, URZ ;  /* 0x000000ff00117c82 */ /* 0x000fe20008000000 */
[----:B------:R-:W-:Y:S01]  /*2b80*/  UMOV UR20, 0x0 ;  /* 0x0000000000147882 */ /* 0x000fe20000000000 */
[----:B------:R-:W-:Y:S01]  /*2b90*/  UMOV UR21, 0x41004a0 ;  /* 0x041004a000157882 */ /* 0x000fe20000000000 */
[----:B--2---:R-:W-:Y:S01]  /*2ba0*/  ULEA UR6, UR6, UR4, 0x18 ;  /* 0x0000000406067291 */ /* 0x004fe2000f8ec0ff */
[----:B------:R-:W2:Y:S03]  /*2bb0*/  LDCU UR4, c[0x0][0x38c] ;  /* 0x00007180ff0477ac */ /* 0x000ea60008000800 */
[----:B------:R-:W-:-:S02]  /*2bc0*/  UIADD3 UR11, UPT, UPT, UR6, 0x2400, URZ ;  /* 0x00002400060b7890 */ /* 0x000fc4000fffe0ff */
[----:B----4-:R-:W-:-:S03]  /*2bd0*/  UIADD3 UR7, UPT, UPT, UR7, 0x1f, URZ ;  /* 0x0000001f07077890 */ /* 0x010fc6000fffe0ff */
[----:B-1----:R-:W1:Y:S01]  /*2be0*/  LDS R0, [UR6+0xf0] ;  /* 0x0000f006ff007984 */ /* 0x002e620008000800 */
[----:B------:R-:W-:Y:S02]  /*2bf0*/  UIADD3 UR12, UPT, UPT, UR6, 0x3400, URZ ;  /* 0x00003400060c7890 */ /* 0x000fe4000fffe0ff */
[----:B------:R-:W-:Y:S02]  /*2c00*/  USHF.R.S32.HI UR5, URZ, 0x1f, UR7 ;  /* 0x0000001fff057899 */ /* 0x000fe40008011407 */
[----:B------:R-:W-:Y:S02]  /*2c10*/  USHF.R.U32.HI UR11, URZ, 0x4, UR11 ;  /* 0x00000004ff0b7899 */ /* 0x000fe4000801160b */
[----:B------:R-:W-:Y:S02]  /*2c20*/  ULEA.HI UR5, UR5, UR7, URZ, 0x5 ;  /* 0x0000000705057291 */ /* 0x000fe4000f8f28ff */
[----:B------:R-:W-:Y:S02]  /*2c30*/  USHF.R.U32.HI UR12, URZ, 0x4, UR12 ;  /* 0x00000004ff0c7899 */ /* 0x000fe4000801160c */
[----:B------:R-:W-:-:S02]  /*2c40*/  USHF.R.S32.HI UR5, URZ, 0x5, UR5 ;  /* 0x00000005ff057899 */ /* 0x000fc40008011405 */
[----:B------:R-:W-:Y:S02]  /*2c50*/  ULOP3.LUT UR11, UR11, 0x3fff, URZ, 0xc0, !UPT ;  /* 0x00003fff0b0b7892 */ /* 0x000fe4000f8ec0ff */
[----:B------:R-:W-:Y:S02]  /*2c60*/  UISETP.LT.AND UP0, UPT, UR5, 0x1, UPT ;  /* 0x000000010500788c */ /* 0x000fe4000bf01270 */
[----:B------:R-:W-:Y:S02]  /*2c70*/  ULOP3.LUT UR12, UR12, 0x3fff, URZ, 0xc0, !UPT ;  /* 0x00003fff0c0c7892 */ /* 0x000fe4000f8ec0ff */
[----:B------:R-:W-:Y:S02]  /*2c80*/  USEL UR10, UR5, 0x1, !UP0 ;  /* 0x00000001050a7887 */ /* 0x000fe4000c000000 */
[----:B------:R-:W-:Y:S02]  /*2c90*/  ULOP3.LUT UR11, UR11, 0x10000, URZ, 0xfc, !UPT ;  /* 0x000100000b0b7892 */ /* 0x000fe4000f8efcff */
[----:B------:R-:W-:-:S02]  /*2ca0*/  ULOP3.LUT UR12, UR12, 0x10000, URZ, 0xfc, !UPT ;  /* 0x000100000c0c7892 */ /* 0x000fc4000f8efcff */
[----:B------:R-:W-:Y:S02]  /*2cb0*/  UIADD3 UR10, UPT, UPT, -UR10, URZ, URZ ;  /* 0x000000ff0a0a7290 */ /* 0x000fe4000fffe1ff */
[----:B--2---:R-:W-:Y:S01]  /*2cc0*/  UISETP.GE.AND UP3, UPT, UR4, 0x1, UPT ;  /* 0x000000010400788c */ /* 0x004fe2000bf66270 */
[----:B-1----:R-:W-:-:S15]  /*2cd0*/  R2UR UR19, R0 ;  /* 0x00000000001372ca */ /* 0x002fde00000e0000 */
.L_x_57:
[----:B------:R-:W-:Y:S02]  /*2ce0*/  LEA R0, R10, UR6, 0x3 ;  /* 0x000000060a007c11 */ /* 0x000fe4000f8e18ff */
[----:B------:R-:W-:Y:S02]  /*2cf0*/  SHF.L.U32 R5, R9, 0x1f, RZ ;  /* 0x0000001f09057819 */ /* 0x000fe400000006ff */
[----:B------:R-:W-:Y:S01]  /*2d00*/  PLOP3.LUT P0, PT, PT, PT, UP3, 0x80, 0x8 ;  /* 0x000000000008781c */ /* 0x000fe20003f0f038 */
[----:B------:R-:W-:Y:S01]  /*2d10*/  VIADD R3, R0, 0x50 ;  /* 0x0000005000037836 */ /* 0x000fe20000000000 */
[----:B-1----:R-:W1:Y:S02]  /*2d20*/  SYNCS.PHASECHK.TRANS64.TRYWAIT P1, [R0+URZ+0x40], R5 ;  /* 0x00004005000075a7 */ /* 0x002e6400080211ff */
[----:B-1--4-:R-:W-:Y:S09]  /*2d30*/  @!P1 BRA `(.L_x_51) ;  /* 0x0000003400409947 */ /* 0x012ff20003800000 */
.L_x_104:
[----:B------:R-:W-:Y:S01]  /*2d40*/  LEA R4, R10, UR6, 0x4 ;  /* 0x000000060a047c11 */ /* 0x000fe2000f8e20ff */
[----:B------:R-:W-:Y:S01]  /*2d50*/  @UP3 ULEA UR4, UR17, UR6, 0x3 ;  /* 0x0000000611043291 */ /* 0x000fe2000f8e18ff */
[----:B------:R-:W-:Y:S01]  /*2d60*/  PLOP3.LUT P2, PT, PT, PT, PT, 0x80, 0x8 ;  /* 0x000000000008781c */ /* 0x000fe20003f4f070 */
[----:B------:R-:W-:Y:S01]  /*2d70*/  ULEA UR9, UR18, UR6, 0x3 ;  /* 0x0000000612097291 */ /* 0x000fe2000f8e18ff */
[----:B------:R-:W-:Y:S02]  /*2d80*/  PRMT R3, RZ, 0x654, R3 ;  /* 0x00000654ff037816 */ /* 0x000fe40000000003 */
[----:B-1----:R-:W1:Y:S01]  /*2d90*/  LDS.128 R4, [R4+0xd0] ;  /* 0x0000d00004047984 */ /* 0x002e620000000c00 */
[----:B------:R-:W-:Y:S02]  /*2da0*/  @P0 SHF.L.U32 R2, R8, 0x1f, RZ ;  /* 0x0000001f08020819 */ /* 0x000fe400000006ff */
[----:B------:R-:W-:Y:S01]  /*2db0*/  SHF.L.U32 R0, R11, 0x1f, RZ ;  /* 0x0000001f0b007819 */ /* 0x000fe200000006ff */
[----:B------:R-:W-:Y:S01]  /*2dc0*/  @!PT LDS RZ, [RZ] ;  /* 0x00000000fffff984 */ /* 0x000fe20000000800 */
[----:B------:R-:W-:Y:S01]  /*2dd0*/  @!PT LDS RZ, [RZ] ;  /* 0x00000000fffff984 */ /* 0x000fe20000000800 */
[----:B------:R-:W-:Y:S01]  /*2de0*/  @!PT LDS RZ, [RZ] ;  /* 0x00000000fffff984 */ /* 0x000fe20000000800 */
[----:B------:R-:W-:Y:S01]  /*2df0*/  @!PT LDS RZ, [RZ] ;  /* 0x00000000fffff984 */ /* 0x000fe20000000800 */
[----:B------:R2:W-:Y:S06]  /*2e00*/  MEMBAR.ALL.CTA ;  /* 0x0000000000007992 */ /* 0x0005ec0000008000 */
[----:B--2---:R-:W2:Y:S02]  /*2e10*/  FENCE.VIEW.ASYNC.S ;  /* 0x00000000000073c6 */ /* 0x004ea40000000000 */
[----:B--2---:R2:W-:Y:S01]  /*2e20*/  SYNCS.ARRIVE.TRANS64.RED.A1T0 RZ, [R3+URZ], RZ ;  /* 0x000000ff03ff79a7 */ /* 0x0045e200081004ff */
[----:B------:R2:W4:Y:S01]  /*2e30*/  @P0 SYNCS.PHASECHK.TRANS64.TRYWAIT P2, [UR4], R2 ;  /* 0x00000002ff0005a7 */ /* 0x0005220008041104 */
[----:B-1----:R-:W-:Y:S01]  /*2e40*/  LOP3.LUT P1, RZ, R6, 0x1, RZ, 0xc0, !PT ;  /* 0x0000000106ff7812 */ /* 0x002fe2000782c0ff */
[----:B------:R-:W1:Y:S02]  /*2e50*/  SYNCS.PHASECHK.TRANS64.TRYWAIT P0, [UR9+0x80], R0 ;  /* 0x00008000ff0075a7 */ /* 0x000e640008001109 */
[----:B-12-4-:R-:W-:Y:S10]  /*2e60*/  @!P0 BRA `(.L_x_52) ;  /* 0x0000003400088947 */ /* 0x016ff40003800000 */
.L_x_106:
[----:B------:R-:W-:Y:S01]  /*2e70*/  IADD3 R10, PT, PT, R10, 0x1, RZ ;  /* 0x000000010a0a7810 */ /* 0x000fe20007ffe0ff */
[----:B------:R-:W-:Y:S06]  /*2e80*/  BRA.U !UP3, `(.L_x_53) ;  /* 0x000000010ba07547 */ /* 0x000fec000b800000 */
[----:B------:R-:W-:Y:S02]  /*2e90*/  ULEA.HI UR8, UR18, UR18, URZ, 0x1 ;  /* 0x0000001212087291 */ /* 0x000fe4000f8f08ff */
[----:B------:R-:W-:Y:S02]  /*2ea0*/  UPLOP3.LUT UP4, UPT, UPT, UPT, UPT, 0x40, 0x4 ;  /* 0x000000000004789c */ /* 0x000fe40003f8e870 */
[----:B------:R-:W-:Y:S02]  /*2eb0*/  USHF.L.U32 UR4, UR8, 0x5, URZ ;  /* 0x0000000508047899 */ /* 0x000fe400080006ff */
[----:B------:R-:W-:Y:S02]  /*2ec0*/  ULOP3.LUT UR8, UR8, 0xffe, URZ, 0xc0, !UPT ;  /* 0x00000ffe08087892 */ /* 0x000fe4000f8ec0ff */
[----:B------:R-:W-:Y:S02]  /*2ed0*/  ULOP3.LUT UR4, UR4, 0xffffffc0, URZ, 0xc0, !UPT ;  /* 0xffffffc004047892 */ /* 0x000fe4000f8ec0ff */
[----:B------:R-:W-:-:S02]  /*2ee0*/  UIADD3 UR8, UPT, UPT, -UR8, UR18, URZ ;  /* 0x0000001208087290 */ /* 0x000fc4000fffe1ff */
[----:B------:R-:W-:Y:S01]  /*2ef0*/  UIADD3 UR4, UPT, UPT, UR19, UR4, URZ ;  /* 0x0000000413047290 */ /* 0x000fe2000fffe0ff */
[----:B------:R-:W-:Y:S01]  /*2f00*/  UMOV UR16, UR10 ;  /* 0x0000000a00107c82 */ /* 0x000fe20008000000 */
[----:B------:R-:W-:Y:S02]  /*2f10*/  UMOV UR15, UR5 ;  /* 0x00000005000f7c82 */ /* 0x000fe40008000000 */
[----:B------:R-:W-:Y:S01]  /*2f20*/  ULEA UR8, UR8, UR4, 0x14 ;  /* 0x0000000408087291 */ /* 0x000fe2000f8ea0ff */
[----:B------:R-:W-:-:S11]  /*2f30*/  UMOV UR14, UR17 ;  /* 0x00000011000e7c82 */ /* 0x000fd60008000000 */
.L_x_56:
[----:B------:R-:W-:Y:S02]  /*2f40*/  UIADD3 UR16, UPT, UPT, UR16, 0x1, URZ ;  /* 0x0000000110107890 */ /* 0x000fe4000fffe0ff */
[----:B--2---:R-:W-:Y:S02]  /*2f50*/  ULEA UR7, UR14, UR6, 0x3 ;  /* 0x000000060e077291 */ /* 0x004fe4000f8e18ff */
[----:B------:R-:W-:Y:S01]  /*2f60*/  UISETP.NE.AND UP0, UPT, UR16, URZ, UPT ;  /* 0x000000ff1000728c */ /* 0x000fe2000bf05270 */
[----:B----4-:R-:W-:Y:S10]  /*2f70*/  @P2 BRA `(.L_x_54) ;  /* 0x00000000000c2947 */ /* 0x010ff40003800000 */
[----:B-1----:R-:W-:Y:S04]  /*2f80*/  SHF.L.U32 R3, R8, 0x1f, RZ ;  /* 0x0000001f08037819 */ /* 0x002fe800000006ff */
[----:B------:R-:W1:Y:S02]  /*2f90*/  SYNCS.PHASECHK.TRANS64.TRYWAIT P0, [UR7], R3 ;  /* 0x00000003ff0075a7 */ /* 0x000e640008001107 */
[----:B-1----:R-:W-:Y:S05]  /*2fa0*/  @!P0 BRA `(.L_x_55) ;  /* 0x0000003000d08947 */ /* 0x002fea0003800000 */
.L_x_54:
[----:B------:R-:W-:Y:S01]  /*2fb0*/  UISETP.NE.AND UP1, UPT, UR15, 0x1, UPT ;  /* 0x000000010f00788c */ /* 0x000fe2000bf25270 */
[----:B------:R-:W-:Y:S01]  /*2fc0*/  PLOP3.LUT P2, PT, PT, PT, PT, 0x80, 0x8 ;  /* 0x000000000008781c */ /* 0x000fe20003f4f070 */
[----:B------:R-:W-:Y:S02]  /*2fd0*/  UIADD3 UR17, UPT, UPT, UR14, 0x1, URZ ;  /* 0x000000010e117890 */ /* 0x000fe4000fffe0ff */
[----:B------:R-:W-:Y:S02]  /*2fe0*/  ULEA UR22, UR14, UR12, 0x7 ;  /* 0x0000000c0e167291 */ /* 0x000fe4000f8e38ff */
[----:B------:R-:W-:Y:S01]  /*2ff0*/  UISETP.NE.AND UP2, UPT, UR17, 0x2, UPT ;  /* 0x000000021100788c */ /* 0x000fe2000bf45270 */
[----:B------:R-:W-:Y:S01]  /*3000*/  PLOP3.LUT P0, PT, PT, PT, UP1, 0x80, 0x8 ;  /* 0x000000000008781c */ /* 0x000fe20003f0f018 */
[----:B------:R-:W-:Y:S02]  /*3010*/  ULEA UR24, UR14, UR11, 0x7 ;  /* 0x0000000b0e187291 */ /* 0x000fe4000f8e38ff */
[----:B------:R-:W-:Y:S02]  /*3020*/  USEL UR13, URZ, 0x1, UP2 ;  /* 0x00000001ff0d7887 */ /* 0x000fe40009000000 */
[----:B------:R-:W-:Y:S02]  /*3030*/  USEL UR17, UR17, URZ, UP2 ;  /* 0x000000ff11117287 */ /* 0x000fe40009000000 */
[----:B------:R-:W-:Y:S02]  /*3040*/  UIADD3 UR7, UPT, UPT, UR7, 0x10, URZ ;  /* 0x0000001007077890 */ /* 0x000fe4000fffe0ff */
[----:B------:R-:W-:Y:S01]  /*3050*/  @UP1 ULEA UR4, UR17, UR6, 0x3 ;  /* 0x0000000611041291 */ /* 0x000fe2000f8e18ff */
[----:B------:R-:W-:Y:S01]  /*3060*/  LOP3.LUT R8, R8, UR13, RZ, 0x3c, !PT ;  /* 0x0000000d08087c12 */ /* 0x000fe2000f8e3cff */
[----:B------:R-:W-:Y:S01]  /*3070*/  UMOV UR23, 0xc0004010 ;  /* 0xc000401000177882 */ /* 0x000fe20000000000 */
[----:B------:R-:W-:Y:S01]  /*3080*/  UMOV UR25, 0xc0004010 ;  /* 0xc000401000197882 */ /* 0x000fe20000000000 */
[----:B------:R-:W-:Y:S01]  /*3090*/  UIADD3 UR15, UPT, UPT, UR15, -0x1, URZ ;  /* 0xffffffff0f0f7890 */ /* 0x000fe2000fffe0ff */
[----:B-1----:R-:W-:Y:S01]  /*30a0*/  @P0 SHF.L.U32 R0, R8, 0x1f, RZ ;  /* 0x0000001f08000819 */ /* 0x002fe200000006ff */
[----:B------:R-:W-:Y:S03]  /*30b0*/  UMOV UR14, UR17 ;  /* 0x00000011000e7c82 */ /* 0x000fe60008000000 */
[----:B------:R2:W4:Y:S01]  /*30c0*/  @P0 SYNCS.PHASECHK.TRANS64.TRYWAIT P2, [UR4], R0 ;  /* 0x00000000ff0005a7 */ /* 0x0005220008041104 */
[----:B------:R2:W-:Y:S01]  /*30d0*/  UTCIMMA gdesc[UR24], gdesc[UR22], tmem[UR8], tmem[UR20], idesc[UR21], UP4 ;  /* 0x00ff1416180075ea */ /* 0x0005e2000a000108 */
[----:B------:R-:W-:Y:S01]  /*30e0*/  UPLOP3.LUT UP4, UPT, UPT, UPT, UPT, 0x80, 0x8 ;  /* 0x000000000008789c */ /* 0x000fe20003f8f070 */
[----:B------:R2:W-:Y:S01]  /*30f0*/  UTCBAR [UR7], URZ ;  /* 0x000000ff070073e9 */ /* 0x0005e200080000ff */
[----:B------:R-:W-:Y:S09]  /*3100*/  BRA.U UP0, `(.L_x_56) ;  /* 0xfffffffd008c7547 */ /* 0x000ff2000b83ffff */
.L_x_53:
[----:B------:R-:W-:Y:S01]  /*3110*/  UIADD3 UR18, UPT, UPT, UR18, 0x1, URZ ;  /* 0x0000000112127890 */ /* 0x000fe2000fffe0ff */
[C---:B------:R-:W-:Y:S01]  /*3120*/  ISETP.NE.AND P0, PT, R10.reuse, 0x2, PT ;  /* 0x000000020a00780c */ /* 0x040fe20003f05270 */
[----:B------:R-:W-:Y:S02]  /*3130*/  UIADD3 UR9, UPT, UPT, UR9, 0x60, URZ ;  /* 0x0000006009097890 */ /* 0x000fe4000fffe0ff */
[----:B------:R-:W-:Y:S01]  /*3140*/  UISETP.NE.AND UP0, UPT, UR18, 0x4, UPT ;  /* 0x000000041200788c */ /* 0x000fe2000bf05270 */
[----:B-12---:R-:W-:Y:S02]  /*3150*/  SEL R0, RZ, 0x1, P0 ;  /* 0x00000001ff007807 */ /* 0x006fe40000000000 */
[----:B------:R-:W-:Y:S01]  /*3160*/  SEL R10, R10, RZ, P0 ;  /* 0x000000ff0a0a7207 */ /* 0x000fe20000000000 */
[----:B------:R-:W-:Y:S01]  /*3170*/  USEL UR4, URZ, 0x1, UP0 ;  /* 0x00000001ff047887 */ /* 0x000fe20008000000 */
[----:B------:R-:W-:Y:S01]  /*3180*/  LOP3.LUT R9, R9, R0, RZ, 0x3c, !PT ;  /* 0x0000000009097212 */ /* 0x000fe200078e3cff */
[----:B------:R-:W-:Y:S01]  /*3190*/  USEL UR18, UR18, URZ, UP0 ;  /* 0x000000ff12127287 */ /* 0x000fe20008000000 */
[----:B------:R1:W-:Y:S03]  /*31a0*/  UTCBAR [UR9], URZ ;  /* 0x000000ff090073e9 */ /* 0x0003e600080000ff */
[----:B------:R-:W-:Y:S01]  /*31b0*/  LOP3.LUT R11, R11, UR4, RZ, 0x3c, !PT ;  /* 0x000000040b0b7c12 */ /* 0x000fe2000f8e3cff */
[----:B------:R-:W-:Y:S07]  /*31c0*/  @P1 BRA `(.L_x_57) ;  /* 0xfffffff800c41947 */ /* 0x000fee000383ffff */
[----:B------:R-:W2:Y:S01]  /*31d0*/  S2UR UR4, SR_CgaCtaId ;  /* 0x00000000000479c3 */ /* 0x000ea20000008800 */
[----:B------:R-:W-:Y:S01]  /*31e0*/  ELECT P0, URZ, PT ;  /* 0x0000000000ff782f */ /* 0x000fe20003800000 */
[----:B------:R-:W-:Y:S01]  /*31f0*/  IMAD.MOV.U32 R0, RZ, RZ, 0x1 ;  /* 0x00000001ff007424 */ /* 0x000fe200078e00ff */
[----:B------:R-:W-:Y:S01]  /*3200*/  UIADD3 UR6, UPT, UPT, UR6, 0x80, URZ ;  /* 0x0000008006067890 */ /* 0x000fe2000fffe0ff */
[----:B------:R-:W-:Y:S01]  /*3210*/  SHF.L.U32 R3, R11, 0x1f, RZ ;  /* 0x0000001f0b037819 */ /* 0x000fe200000006ff */
[----:B------:R-:W-:-:S03]  /*3220*/  UMOV UR5, 0x40 ;  /* 0x0000004000057882 */ /* 0x000fc60000000000 */
[----:B------:R-:W-:Y:S01]  /*3230*/  UVIRTCOUNT.DEALLOC.SMPOOL 0x80 ;  /* 0x000000800000784c */ /* 0x000fe20000000000 */
[----:B--2---:R-:W-:Y:S02]  /*3240*/  ULEA UR4, UR4, UR5, 0x18 ;  /* 0x0000000504047291 */ /* 0x004fe4000f8ec0ff */
[----:B------:R-:W-:-:S07]  /*3250*/  ULEA UR5, UR18, UR6, 0x3 ;  /* 0x0000000612057291 */ /* 0x000fce000f8e18ff */
[----:B------:R2:W-:Y:S02]  /*3260*/  @P0 STS.U8 [UR4+0x1c], R0 ;  /* 0x00001c00ff000988 */ /* 0x0005e40008000004 */
[----:B------:R-:W3:Y:S02]  /*3270*/  SYNCS.PHASECHK.TRANS64.TRYWAIT P0, [UR5], R3 ;  /* 0x00000003ff0075a7 */ /* 0x000ee40008001105 */
[----:B--23--:R-:W-:Y:S05]  /*3280*/  @!P0 BRA `(.L_x_58) ;  /* 0x0000003000308947 */ /* 0x00cfea0003800000 */
.L_x_109:
[----:B------:R-:W-:-:S04]  /*3290*/  UIADD3 UR7, UPT, UPT, UR18, 0x1, URZ ;  /* 0x0000000112077890 */ /* 0x000fc8000fffe0ff */
[----:B------:R-:W-:-:S04]  /*32a0*/  UISETP.NE.AND UP0, UPT, UR7, 0x4, UPT ;  /* 0x000000040700788c */ /* 0x000fc8000bf05270 */
[----:B------:R-:W-:Y:S02]  /*32b0*/  USEL UR8, URZ, 0x1, UP0 ;  /* 0x00000001ff087887 */ /* 0x000fe40008000000 */
[----:B------:R-:W-:-:S04]  /*32c0*/  USEL UR7, UR7, URZ, UP0 ;  /* 0x000000ff07077287 */ /* 0x000fc80008000000 */
[----:B------:R-:W-:Y:S01]  /*32d0*/  ULEA UR5, UR7, UR6, 0x3 ;  /* 0x0000000607057291 */ /* 0x000fe2000f8e18ff */
[----:B------:R-:W-:-:S04]  /*32e0*/  LOP3.LUT R2, R11, UR8, RZ, 0x3c, !PT ;  /* 0x000000080b027c12 */ /* 0x000fc8000f8e3cff */
[----:B--2---:R-:W-:-:S04]  /*32f0*/  SHF.L.U32 R3, R2, 0x1f, RZ ;  /* 0x0000001f02037819 */ /* 0x004fc800000006ff */
[----:B------:R-:W2:Y:S02]  /*3300*/  SYNCS.PHASECHK.TRANS64.TRYWAIT P0, [UR5], R3 ;  /* 0x00000003ff0075a7 */ /* 0x000ea40008001105 */
[----:B--2---:R-:W-:Y:S05]  /*3310*/  @!P0 BRA `(.L_x_59) ;  /* 0x0000003000248947 */ /* 0x004fea0003800000 */
.L_x_111:
        /* <DEDUP_REMOVED lines=9> */
.L_x_113:
[----:B------:R-:W-:-:S04]  /*33b0*/  UIADD3 UR7, UPT, UPT, UR7, 0x1, URZ ;  /* 0x0000000107077890 */ /* 0x000fc8000fffe0ff */
[----:B------:R-:W-:-:S04]  /*33c0*/  UISETP.NE.AND UP0, UPT, UR7, 0x4, UPT ;  /* 0x000000040700788c */ /* 0x000fc8000bf05270 */
[----:B------:R-:W-:Y:S02]  /*33d0*/  USEL UR5, URZ, 0x1, UP0 ;  /* 0x00000001ff057887 */ /* 0x000fe40008000000 */
[----:B------:R-:W-:-:S04]  /*33e0*/  USEL UR7, UR7, URZ, UP0 ;  /* 0x000000ff07077287 */ /* 0x000fc80008000000 */
[----:B------:R-:W-:Y:S01]  /*33f0*/  ULEA UR7, UR7, UR6, 0x3 ;  /* 0x0000000607077291 */ /* 0x000fe2000f8e18ff */
[----:B--2---:R-:W-:-:S04]  /*3400*/  LOP3.LUT R3, R2, UR5, RZ, 0x3c, !PT ;  /* 0x0000000502037c12 */ /* 0x004fc8000f8e3cff */
[----:B------:R-:W-:-:S04]  /*3410*/  SHF.L.U32 R3, R3, 0x1f, RZ ;  /* 0x0000001f03037819 */ /* 0x000fc800000006ff */
[----:B------:R-:W2:Y:S02]  /*3420*/  SYNCS.PHASECHK.TRANS64.TRYWAIT P0, [UR7], R3 ;  /* 0x00000003ff0075a7 */ /* 0x000ea40008001107 */
[----:B--2---:R-:W-:Y:S05]  /*3430*/  @!P0 BRA `(.L_x_61) ;  /* 0x00000030000c8947 */ /* 0x004fea0003800000 */
.L_x_115:
[----:B------:R-:W-:Y:S01]  /*3440*/  NOP ;  /* 0x0000000000007918 */ /* 0x000fe20000000000 */
[----:B--2---:R-:W2:Y:S01]  /*3450*/  LDS R0, [UR4+0x14] ;  /* 0x00001404ff007984 */ /* 0x004ea20008000800 */
[----:B------:R-:W-:Y:S01]  /*3460*/  ULOP3.LUT UR6, UR19, 0xffff, URZ, 0xc0, !UPT ;  /* 0x0000ffff13067892 */ /* 0x000fe2000f8ec0ff */
[----:B------:R-:W-:Y:S01]  /*3470*/  UMOV UR8, 0xffff ;  /* 0x0000ffff00087882 */ /* 0x000fe20000000000 */
[----:B------:R-:W-:Y:S02]  /*3480*/  UMOV UR5, 0x1 ;  /* 0x0000000100057882 */ /* 0x000fe40000000000 */
[----:B------:R-:W-:-:S04]  /*3490*/  USHF.R.U32.HI UR6, URZ, 0x5, UR6 ;  /* 0x00000005ff067899 */ /* 0x000fc80008011606 */
[----:B------:R-:W-:Y:S02]  /*34a0*/  USHF.L.U32 UR8, UR8, UR6, URZ ;  /* 0x0000000608087299 */ /* 0x000fe400080006ff */
[----:B------:R-:W-:-:S04]  /*34b0*/  USHF.L.U32 UR5, UR5, UR6, URZ ;  /* 0x0000000605057299 */ /* 0x000fc800080006ff */
[----:B--2---:R-:W-:-:S04]  /*34c0*/  LOP3.LUT R0, R0, UR8, RZ, 0xc0, !PT ;  /* 0x0000000800007c12 */ /* 0x004fc8000f8ec0ff */
[----:B------:R-:W-:-:S13]  /*34d0*/  ISETP.NE.AND P0, PT, R0, UR8, PT ;  /* 0x0000000800007c0c */ /* 0x000fda000bf05270 */
[----:B------:R-:W-:Y:S05]  /*34e0*/  @P0 BRA `(.L_x_62) ;  /* 0x0000000000580947 */ /* 0x000fea0003800000 */
[----:B------:R-:W2:Y:S02]  /*34f0*/  LDS R0, [UR4+0x18] ;  /* 0x00001804ff007984 */ /* 0x000ea40008000800 */
[----:B--2---:R-:W-:-:S04]  /*3500*/  LOP3.LUT R0, R0, UR5, RZ, 0xc0, !PT ;  /* 0x0000000500007c12 */ /* 0x004fc8000f8ec0ff */
[----:B------:R-:W-:-:S13]  /*3510*/  ISETP.NE.AND P0, PT, R0, UR5, PT ;  /* 0x0000000500007c0c */ /* 0x000fda000bf05270 */
[----:B------:R-:W-:Y:S05]  /*3520*/  @P0 BRA `(.L_x_63) ;  /* 0x00000000003c0947 */ /* 0x000fea0003800000 */
[----:B------:R-:W2:Y:S01]  /*3530*/  S2R R2, SR_LANEID ;  /* 0x0000000000027919 */ /* 0x000ea20000000000 */
[----:B------:R-:W-:Y:S01]  /*3540*/  ULOP3.LUT UR8, URZ, UR8, URZ, 0x33, !UPT ;  /* 0x00000008ff087292 */ /* 0x000fe2000f8e33ff */
[----:B------:R-:W-:Y:S01]  /*3550*/  LOP3.LUT R4, RZ, UR5, RZ, 0x33, !PT ;  /* 0x00000005ff047c12 */ /* 0x000fe2000f8e33ff */
[----:B------:R-:W-:Y:S02]  /*3560*/  VOTEU.ANY UR7, UPT, PT ;  /* 0x0000000000077886 */ /* 0x000fe400038e0100 */
[----:B------:R-:W-:Y:S01]  /*3570*/  UFLO.U32 UR7, UR7 ;  /* 0x00000007000772bd */ /* 0x000fe200080e0000 */
[----:B------:R-:W3:Y:S01]  /*3580*/  REDUX UR5, R4 ;  /* 0x00000000040573c4 */ /* 0x000ee20000000000 */
[----:B------:R-:W-:-:S06]  /*3590*/  IMAD.U32 R0, RZ, RZ, UR8 ;  /* 0x00000008ff007e24 */ /* 0x000fcc000f8e00ff */
[----:B------:R1:W-:Y:S01]  /*35a0*/  UTCATOMSWS.AND URZ, UR8 ;  /* 0x0000000800ff79e3 */ /* 0x0003e20008000000 */
[----:B------:R-:W4:Y:S01]  /*35b0*/  REDUX UR6, R0 ;  /* 0x00000000000673c4 */ /* 0x000f220000000000 */
[----:B--2---:R-:W-:Y:S01]  /*35c0*/  ISETP.EQ.U32.AND P0, PT, R2, UR7, PT ;  /* 0x0000000702007c0c */ /* 0x004fe2000bf02070 */
[----:B---3--:R-:W-:Y:S01]  /*35d0*/  IMAD.U32 R2, RZ, RZ, UR5 ;  /* 0x00000005ff027e24 */ /* 0x008fe2000f8e00ff */
[----:B----4-:R-:W-:-:S11]  /*35e0*/  MOV R3, UR6 ;  /* 0x0000000600037c02 */ /* 0x010fd60008000f00 */
[----:B------:R1:W-:Y:S04]  /*35f0*/  @P0 ATOMS.AND RZ, [UR4+0x14], R3 ;  /* 0x00001403ffff098c */ /* 0x0003e8000a800004 */
[----:B------:R1:W-:Y:S01]  /*3600*/  @P0 ATOMS.AND RZ, [UR4+0x18], R2 ;  /* 0x00001802ffff098c */ /* 0x0003e2000a800004 */
[----:B------:R-:W-:Y:S05]  /*3610*/  BRA `(.L_x_64) ;  /* 0x0000000000147947 */ /* 0x000fea0003800000 */
.L_x_63:
[----:B------:R-:W-:Y:S02]  /*3620*/  MOV R2, 0x3640 ;  /* 0x0000364000027802 */ /* 0x000fe40000000f00 */
[----:B-1--45:R-:W-:Y:S05]  /*3630*/  CALL.REL.NOINC `($__internal_0_$__cuda_sm10x_tcgen05_guardrail_trap_col_being_dealloced_not_returned_by_alloc) ;  /* 0x0000003000287944 */ /* 0x032fea0003c00000 */
[----:B------:R-:W-:Y:S05]  /*3640*/  BRA `(.L_x_64) ;  /* 0x0000000000087947 */ /* 0x000fea0003800000 */
.L_x_62:
[----:B------:R-:W-:Y:S02]  /*3650*/  MOV R2, 0x3670 ;  /* 0x0000367000027802 */ /* 0x000fe40000000f00 */
[----:B-1--45:R-:W-:Y:S05]  /*3660*/  CALL.REL.NOINC `($__internal_2_$__cuda_sm10x_tcgen05_guardrail_trap_unallocated_columns_being_dealloced) ;  /* 0x0000003000347944 */ /* 0x032fea0003c00000 */
.L_x_64:
[----:B------:R-:W-:Y:S01]  /*3670*/  NOP ;  /* 0x0000000000007918 */ /* 0x000fe20000000000 */
[----:B-1----:R-:W-:Y:S05]  /*3680*/  EXIT ;  /* 0x000000000000794d */ /* 0x002fea0003800000 */
.L_x_46:
[----:B------:R-:W-:-:S09]  /*3690*/  UISETP.NE.OR UP2, UPT, UR8, 0x3, !UP2 ;  /* 0x000000030800788c */ /* 0x000fd2000d745670 */
[----:B------:R-:W-:Y:S05]  /*36a0*/  BRA.U UP2, `(.L_x_65) ;  /* 0x0000000902c87547 */ /* 0x000fea000b800000 */
[----:B------:R-:W1:Y:S01]  /*36b0*/  LDCU.64 UR6, c[0x0][0x888] ;  /* 0x00011100ff0677ac */ /* 0x000e620008000a00 */
[----:B------:R-:W2:Y:S01]  /*36c0*/  LDC R0, c[0x0][0xb30] ;  /* 0x0002cc00ff007b82 */ /* 0x000ea20000000800 */
[----:B------:R-:W-:Y:S01]  /*36d0*/  IMAD.MOV.U32 R30, RZ, RZ, 0x1 ;  /* 0x00000001ff1e7424 */ /* 0x000fe200078e00ff */
[----:B------:R-:W-:Y:S01]  /*36e0*/  CS2R R28, SRZ ;  /* 0x00000000001c7805 */ /* 0x000fe2000001ff00 */
[----:B------:R-:W4:Y:S01]  /*36f0*/  LDCU.64 UR4, c[0x0][0x890] ;  /* 0x00011200ff0477ac */ /* 0x000f220008000a00 */
[----:B------:R-:W-:Y:S01]  /*3700*/  IMAD.MOV.U32 R25, RZ, RZ, 0x1000 ;  /* 0x00001000ff197424 */ /* 0x000fe200078e00ff */
[----:B------:R-:W-:-:S03]  /*3710*/  UMOV UR8, 0x400 ;  /* 0x0000040000087882 */ /* 0x000fc60000000000 */
[----:B------:R-:W3:Y:S01]  /*3720*/  LDC R19, c[0x0][0x370] ;  /* 0x0000dc00ff137b82 */ /* 0x000ee20000000800 */
[----:B------:R-:W-:-:S07]  /*3730*/  UPLOP3.LUT UP1, UPT, UPT, UPT, UPT, 0x40, 0x4 ;  /* 0x000000000004789c */ /* 0x000fce0003f2e870 */
[----:B------:R-:W3:Y:S01]  /*3740*/  LDC R2, c[0x0][0xb0c] ;  /* 0x0002c300ff027b82 */ /* 0x000ee20000000800 */
[----:B-1----:R-:W-:Y:S02]  /*3750*/  UISETP.NE.U32.AND UP2, UPT, UR6, URZ, UPT ;  /* 0x000000ff0600728c */ /* 0x002fe4000bf45070 */
[----:B------:R-:W-:Y:S02]  /*3760*/  ULEA UR6, UR37, UR8, 0x18 ;  /* 0x0000000825067291 */ /* 0x000fe4000f8ec0ff */
[----:B------:R-:W-:Y:S02]  /*3770*/  UISETP.NE.AND.EX UP2, UPT, UR7, URZ, UPT, UP2 ;  /* 0x000000ff0700728c */ /* 0x000fe4000bf45320 */
[----:B------:R-:W-:Y:S01]  /*3780*/  UIADD3 UR7, UPT, UPT, UR6, 0x20, URZ ;  /* 0x0000002006077890 */ /* 0x000fe2000fffe0ff */
[----:B------:R-:W1:Y:S01]  /*3790*/  LDC R18, c[0x0][0xb20] ;  /* 0x0002c800ff127b82 */ /* 0x000e620000000800 */
[----:B----4-:R-:W-:Y:S01]  /*37a0*/  UISETP.NE.U32.AND UP3, UPT, UR4, URZ, UPT ;  /* 0x000000ff0400728c */ /* 0x010fe2000bf65070 */
[----:B--2---:R-:W-:Y:S01]  /*37b0*/  ISETP.NE.AND P1, PT, R0, 0x1, PT ;  /* 0x000000010000780c */ /* 0x004fe20003f25270 */
[----:B------:R-:W-:-:S02]  /*37c0*/  UPRMT UR37, UR37, 0x654, UR7 ;  /* 0x0000065425257896 */ /* 0x000fc40008000007 */
[----:B------:R-:W-:-:S03]  /*37d0*/  UISETP.NE.AND.EX UP3, UPT, UR5, URZ, UPT, UP3 ;  /* 0x000000ff0500728c */ /* 0x000fc6000bf65330 */
[----:B------:R-:W2:Y:S08]  /*37e0*/  LDC.64 R32, c[0x0][0x348] ;  /* 0x0000d200ff207b82 */ /* 0x000eb00000000a00 */
[----:B------:R-:W4:Y:S08]  /*37f0*/  LDC.64 R16, c[0x0][0xb10] ;  /* 0x0002c400ff107b82 */ /* 0x000f300000000a00 */
[----:B------:R-:W1:Y:S08]  /*3800*/  LDC.64 R6, c[0x0][0xb18] ;  /* 0x0002c600ff067b82 */ /* 0x000e700000000a00 */
[----:B------:R-:W1:Y:S08]  /*3810*/  LDC.64 R4, c[0x0][0xb28] ;  /* 0x0002ca00ff047b82 */ /* 0x000e700000000a00 */
[----:B---3--:R-:W1:Y:S02]  /*3820*/  LDC R24, c[0x0][0x374] ;  /* 0x0000dd00ff187b82 */ /* 0x008e640000000800 */
.L_x_73:
[C---:B------:R-:W-:Y:S02]  /*3830*/  LEA R0, R29.reuse, UR6, 0x3 ;  /* 0x000000061d007c11 */ /* 0x040fe4000f8e18ff */
[----:B------:R-:W-:Y:S02]  /*3840*/  SHF.L.U32 R3, R28, 0x1f, RZ ;  /* 0x0000001f1c037819 */ /* 0x000fe400000006ff */
[----:B------:R-:W-:Y:S02]  /*3850*/  LEA R20, R29, UR6, 0x4 ;  /* 0x000000061d147c11 */ /* 0x000fe4000f8e20ff */
[----:B---3--:R-:W3:Y:S02]  /*3860*/  SYNCS.PHASECHK.TRANS64.TRYWAIT P0, [R0+URZ+0x40], R3 ;  /* 0x00004003000075a7 */ /* 0x008ee400080011ff */
[----:B---3--:R-:W-:Y:S05]  /*3870*/  @!P0 BRA `(.L_x_66) ;  /* 0x0000002c00148947 */ /* 0x008fea0003800000 */
.L_x_116:
[----:B------:R-:W-:Y:S01]  /*3880*/  ISETP.GE.AND P0, PT, R40, 0x1, PT ;  /* 0x000000012800780c */ /* 0x000fe20003f06270 */
[----:B------:R-:W1:Y:S01]  /*3890*/  LDS.128 R20, [R20+0xd0] ;  /* 0x0000d00014147984 */ /* 0x000e620000000c00 */
[----:B------:R-:W-:Y:S01]  /*38a0*/  ISETP.NE.U32.AND P4, PT, RZ, UR4, PT ;  /* 0x00000004ff007c0c */ /* 0x000fe2000bf85070 */
[----:B---3--:R-:W-:Y:S01]  /*38b0*/  VIADD R0, R0, 0x50 ;  /* 0x0000005000007836 */ /* 0x008fe20000000000 */
[----:B------:R-:W-:Y:S02]  /*38c0*/  SHF.L.U32 R26, R30, 0x1f, RZ ;  /* 0x0000001f1e1a7819 */ /* 0x000fe400000006ff */
[----:B------:R-:W-:Y:S02]  /*38d0*/  ISETP.NE.AND.EX P4, PT, RZ, UR5, PT, P4 ;  /* 0x00000005ff007c0c */ /* 0x000fe4000bf85340 */
[----:B------:R-:W-:Y:S01]  /*38e0*/  PRMT R0, RZ, 0x654, R0 ;  /* 0x00000654ff007816 */ /* 0x000fe20000000000 */
[----:B------:R-:W-:Y:S01]  /*38f0*/  @!PT LDS RZ, [RZ] ;  /* 0x00000000fffff984 */ /* 0x000fe20000000800 */
[----:B------:R-:W-:Y:S01]  /*3900*/  @!PT LDS RZ, [RZ] ;  /* 0x00000000fffff984 */ /* 0x000fe20000000800 */
[----:B------:R-:W-:Y:S01]  /*3910*/  @!PT LDS RZ, [RZ] ;  /* 0x00000000fffff984 */ /* 0x000fe20000000800 */
[----:B------:R-:W-:Y:S01]  /*3920*/  @!PT LDS RZ, [RZ] ;  /* 0x00000000fffff984 */ /* 0x000fe20000000800 */
[----:B------:R3:W-:Y:S06]  /*3930*/  MEMBAR.ALL.CTA ;  /* 0x0000000000007992 */ /* 0x0007ec0000008000 */
[----:B---3--:R-:W3:Y:S02]  /*3940*/  FENCE.VIEW.ASYNC.S ;  /* 0x00000000000073c6 */ /* 0x008ee40000000000 */
[----:B---3--:R3:W-:Y:S01]  /*3950*/  SYNCS.ARRIVE.TRANS64.RED.A1T0 RZ, [R0+URZ], RZ ;  /* 0x000000ff00ff79a7 */ /* 0x0087e200081004ff */
[----:B-1----:R-:W-:Y:S11]  /*3960*/  LOP3.LUT P3, RZ, R22, 0x1, RZ, 0xc0, !PT ;  /* 0x0000000116ff7812 */ /* 0x002ff6000786c0ff */
[----:B------:R-:W-:Y:S02]  /*3970*/  @!UPT UIADD3 URZ, UPT, UPT, URZ, URZ, URZ ;  /* 0x000000fffffff290 */ /* 0x000fe4000fffe0ff */
[----:B------:R-:W-:Y:S02]  /*3980*/  @P3 MOV R13, R20 ;  /* 0x00000014000d3202 */ /* 0x000fe40000000f00 */
[----:B------:R-:W-:Y:S01]  /*3990*/  @P3 LOP3.LUT R8, R21, 0xffff, RZ, 0xc0, !PT ;  /* 0x0000ffff15083812 */ /* 0x000fe200078ec0ff */
[----:B---3--:R-:W-:Y:S06]  /*39a0*/  @!P0 BRA `(.L_x_67) ;  /* 0x0000000000a48947 */ /* 0x008fec0003800000 */
[----:B------:R-:W-:Y:S01]  /*39b0*/  IMAD.HI.U32 R31, R24, R7, RZ ;  /* 0x00000007181f7227 */ /* 0x000fe200078e00ff */
[----:B------:R-:W-:Y:S02]  /*39c0*/  ISETP.NE.AND P0, PT, R6, 0x1, PT ;  /* 0x000000010600780c */ /* 0x000fe40003f05270 */
[----:B------:R-:W-:Y:S01]  /*39d0*/  ISETP.NE.AND P2, PT, R40, 0x1, PT ;  /* 0x000000012800780c */ /* 0x000fe20003f45270 */
[----:B----4-:R-:W-:Y:S01]  /*39e0*/  IMAD.HI.U32 R34, R19, R16, RZ ;  /* 0x0000001013227227 */ /* 0x010fe200078e00ff */
[----:B------:R-:W-:Y:S02]  /*39f0*/  SHF.R.U32.HI R31, RZ, R18, R31 ;  /* 0x00000012ff1f7219 */ /* 0x000fe4000001161f */
[----:B------:R-:W-:Y:S01]  /*3a00*/  ISETP.NE.AND P5, PT, R2, 0x1, PT ;  /* 0x000000010200780c */ /* 0x000fe20003fa5270 */
[----:B------:R-:W-:Y:S01]  /*3a10*/  IMAD.HI.U32 R36, R13, R16, RZ ;  /* 0x000000100d247227 */ /* 0x000fe200078e00ff */
[----:B------:R-:W-:Y:S02]  /*3a20*/  SHF.R.U32.HI R34, RZ, R17, R34 ;  /* 0x00000011ff227219 */ /* 0x000fe40000011622 */
[----:B------:R-:W-:Y:S01]  /*3a30*/  SEL R3, R24, R31, !P0 ;  /* 0x0000001f18037207 */ /* 0x000fe20004000000 */
[C---:B------:R-:W-:Y:S01]  /*3a40*/  IMAD.HI.U32 R31, R8.reuse, R7, RZ ;  /* 0x00000007081f7227 */ /* 0x040fe200078e00ff */
[----:B------:R-:W-:Y:S02]  /*3a50*/  SEL R11, R19, R34, !P5 ;  /* 0x00000022130b7207 */ /* 0x000fe40006800000 */
[----:B------:R-:W-:Y:S01]  /*3a60*/  SHF.R.U32.HI R36, RZ, R17, R36 ;  /* 0x00000011ff247219 */ /* 0x000fe20000011624 */
[----:B------:R-:W-:Y:S01]  /*3a70*/  IMAD.HI.U32 R38, R3, R4, RZ ;  /* 0x0000000403267227 */ /* 0x000fe200078e00ff */
[----:B------:R-:W-:Y:S03]  /*3a80*/  SHF.R.U32.HI R31, RZ, R18, R31 ;  /* 0x00000012ff1f7219 */ /* 0x000fe6000001161f */
[----:B------:R-:W-:Y:S01]  /*3a90*/  IMAD.HI.U32 R34, R11, R4, RZ ;  /* 0x000000040b227227 */ /* 0x000fe200078e00ff */
[----:B------:R-:W-:Y:S02]  /*3aa0*/  @P2 SHF.R.U32.HI R3, RZ, R5, R38 ;  /* 0x00000005ff032219 */ /* 0x000fe40000011626 */
[----:B------:R-:W-:Y:S02]  /*3ab0*/  SEL R9, R8, R31, !P0 ;  /* 0x0000001f08097207 */ /* 0x000fe40004000000 */
[----:B------:R-:W-:Y:S01]  /*3ac0*/  @P2 SHF.R.U32.HI R11, RZ, R5, R34 ;  /* 0x00000005ff0b2219 */ /* 0x000fe20000011622 */
[C---:B------:R-:W-:Y:S01]  /*3ad0*/  IMAD R10, R40.reuse, R3, RZ ;  /* 0x00000003280a7224 */ /* 0x040fe200078e02ff */
[----:B------:R-:W-:Y:S01]  /*3ae0*/  SEL R3, R13, R36, !P5 ;  /* 0x000000240d037207 */ /* 0x000fe20006800000 */
[C---:B------:R-:W-:Y:S03]  /*3af0*/  IMAD.HI.U32 R14, R9.reuse, R4, RZ ;  /* 0x00000004090e7227 */ /* 0x040fe600078e00ff */
[----:B------:R-:W-:Y:S01]  /*3b00*/  ISETP.GE.AND P0, PT, R9, R10, PT ;  /* 0x0000000a0900720c */ /* 0x000fe20003f06270 */
[C---:B------:R-:W-:Y:S01]  /*3b10*/  IMAD R12, R40.reuse, R11, RZ ;  /* 0x0000000b280c7224 */ /* 0x040fe200078e02ff */
[-C--:B------:R-:W-:Y:S04]  /*3b20*/  SHF.R.U32.HI R14, RZ, R5.reuse, R14 ;  /* 0x00000005ff0e7219 */ /* 0x080fe8000001160e */
[----:B------:R-:W-:Y:S02]  /*3b30*/  ISETP.GE.OR P0, PT, R3, R12, P0 ;  /* 0x0000000c0300720c */ /* 0x000fe40000706670 */
[----:B------:R-:W-:Y:S05]  /*3b40*/  SEL R15, R9, R14, !P2 ;  /* 0x0000000e090f7207 */ /* 0x000fea0005000000 */
[----:B------:R-:W-:Y:S04]  /*3b50*/  IMAD.MOV R14, RZ, RZ, -R15 ;  /* 0x000000ffff0e7224 */ /* 0x000fe800078e0a0f */
[----:B------:R-:W-:Y:S02]  /*3b60*/  IMAD R14, R40, R14, R9 ;  /* 0x0000000e280e7224 */ /* 0x000fe400078e0209 */
[C---:B------:R-:W-:Y:S05]  /*3b70*/  @!P0 IMAD.HI.U32 R10, R3.reuse, R4, RZ ;  /* 0x00000004030a8227 */ /* 0x040fea00078e00ff */
[----:B------:R-:W-:Y:S04]  /*3b80*/  @!P0 SHF.R.U32.HI R10, RZ, R5, R10 ;  /* 0x00000005ff0a8219 */ /* 0x000fe8000001160a */
[----:B------:R-:W-:Y:S01]  /*3b90*/  @!P0 SEL R0, R3, R10, !P2 ;  /* 0x0000000a03008207 */ /* 0x000fe20005000000 */
[----:B------:R-:W-:Y:S03]  /*3ba0*/  IMAD.MOV R10, RZ, RZ, -R3 ;  /* 0x000000ffff0a7224 */ /* 0x000fe600078e0a03 */
[----:B------:R-:W-:Y:S01]  /*3bb0*/  @!P0 IADD3 R15, PT, PT, R15, -R0, RZ ;  /* 0x800000000f0f8210 */ /* 0x000fe20007ffe0ff */
[----:B------:R-:W-:Y:S01]  /*3bc0*/  @!P0 IMAD R0, R11, R14, R0 ;  /* 0x0000000e0b008224 */ /* 0x000fe200078e0200 */
[----:B------:R-:W-:Y:S01]  /*3bd0*/  IADD3 R11, PT, PT, -R9, RZ, RZ ;  /* 0x000000ff090b7210 */ /* 0x000fe20007ffe1ff */
[----:B------:R-:W-:Y:S02]  /*3be0*/  IMAD R13, R2, R10, R13 ;  /* 0x0000000a020d7224 */ /* 0x000fe400078e020d */
[----:B------:R-:W-:Y:S02]  /*3bf0*/  @!P0 IMAD R9, R15, R40, R3 ;  /* 0x000000280f098224 */ /* 0x000fe400078e0203 */
[----:B------:R-:W-:Y:S02]  /*3c00*/  @!P0 IMAD.MOV.U32 R3, RZ, RZ, R0 ;  /* 0x000000ffff038224 */ /* 0x000fe400078e0000 */
[----:B------:R-:W-:Y:S02]  /*3c10*/  IMAD R8, R6, R11, R8 ;  /* 0x0000000b06087224 */ /* 0x000fe400078e0208 */
[----:B------:R-:W-:Y:S02]  /*3c20*/  IMAD R13, R3, R2, R13 ;  /* 0x00000002030d7224 */ /* 0x000fe400078e020d */
[----:B------:R-:W-:Y:S02]  /*3c30*/  IMAD R8, R9, R6, R8 ;  /* 0x0000000609087224 */ /* 0x000fe400078e0208 */
.L_x_67:
[----:B------:R-:W-:Y:S05]  /*3c40*/  BRA.U UP1, `(.L_x_68) ;  /* 0x0000000101107547 */ /* 0x000fea000b800000 */
[----:B------:R-:W-:Y:S04]  /*3c50*/  MOV R0, UR13 ;  /* 0x0000000d00007c02 */ /* 0x000fe80008000f00 */
[----:B------:R-:W-:Y:S04]  /*3c60*/  SHF.L.U32 R3, R0, 0x1f, RZ ;  /* 0x0000001f00037819 */ /* 0x000fe800000006ff */
[----:B------:R-:W1:Y:S02]  /*3c70*/  SYNCS.PHASECHK.TRANS64.TRYWAIT P0, [UR6+0x38], R3 ;  /* 0x00003803ff0075a7 */ /* 0x000e640008001106 */
[----:B-1----:R-:W-:Y:S05]  /*3c80*/  @!P0 BRA `(.L_x_69) ;  /* 0x0000002800248947 */ /* 0x002fea0003800000 */
.L_x_68:
[----:B------:R-:W-:Y:S05]  /*3c90*/  BRA.U !UP3, `(.L_x_70) ;  /* 0x000000010b347547 */ /* 0x000fea000b800000 */
[----:B------:R-:W-:Y:S01]  /*3ca0*/  UPLOP3.LUT UP0, UPT, UPT, UPT, UP2, 0x80, 0x8 ;  /* 0x000000000008789c */ /* 0x000fe20003f0f020 */
[----:B-1----:R-:W-:Y:S02]  /*3cb0*/  HFMA2 R0, -RZ, RZ, 0, 5.9604644775390625e-08 ;  /* 0x00000001ff007431 */ /* 0x002fe400000001ff */
[----:B------:R-:W-:Y:S03]  /*3cc0*/  IMAD.MOV.U32 R98, RZ, RZ, 0x1 ;  /* 0x00000001ff627424 */ /* 0x000fe600078e00ff */
[----:B------:R-:W-:Y:S05]  /*3cd0*/  PLOP3.LUT P0, PT, PT, PT, UP0, 0x80, 0x8 ;  /* 0x000000000008781c */ /* 0x000fea0003f0f008 */
[----:B------:R-:W1:Y:S01]  /*3ce0*/  @UP0 LDCU.64 UR8, c[0x0][0x888] ;  /* 0x00011100ff0807ac */ /* 0x000e620008000a00 */
[----:B------:R-:W-:Y:S07]  /*3cf0*/  @UP0 UIMAD UR7, UR36, UR4, URZ ;  /* 0x00000004240702a4 */ /* 0x000fee000f8e02ff */
[----:B------:R-:W-:Y:S01]  /*3d00*/  @!P0 PRMT R98, R0, 0x7610, R98 ;  /* 0x0000761000628816 */ /* 0x000fe20000000062 */
[----:B-1----:R-:W-:Y:S03]  /*3d10*/  @UP0 UIMAD.WIDE UR8, UR7, 0x4, UR8 ;  /* 0x00000004070808a5 */ /* 0x002fe6000f8e0208 */
[----:B------:R-:W1:Y:S03]  /*3d20*/  @!UP0 LDCU UR7, c[0x0][0x880] ;  /* 0x00011000ff0787ac */ /* 0x000e660008000800 */
[----:B------:R-:W-:Y:S01]  /*3d30*/  IMAD.U32 R10, RZ, RZ, UR8 ;  /* 0x00000008ff0a7e24 */ /* 0x000fe2000f8e00ff */
[----:B------:R-:W-:Y:S05]  /*3d40*/  MOV R11, UR9 ;  /* 0x00000009000b7c02 */ /* 0x000fea0008000f00 */
[----:B-----5:R3:W5:Y:S02]  /*3d50*/  @P0 LDG.E R48, desc[UR40][R10.64] ;  /* 0x000000280a300981 */ /* 0x020764000c1e1900 */
[----:B-1-3--:R-:W-:Y:S07]  /*3d60*/  @!P0 IMAD.U32 R48, RZ, RZ, UR7 ;  /* 0x00000007ff308e24 */ /* 0x00afee000f8e00ff */
.L_x_70:
[----:B-----5:R-:W-:Y:S01]  /*3d70*/  @!P4 ISETP.EQ.AND P5, PT, R48, RZ, PT ;  /* 0x000000ff3000c20c */ /* 0x020fe20003fa2270 */
[----:B------:R-:W-:Y:S01]  /*3d80*/  @!UPT UIADD3 URZ, UPT, UPT, URZ, URZ, URZ ;  /* 0x000000fffffff290 */ /* 0x000fe2000fffe0ff */
[----:B------:R-:W-:Y:S11]  /*3d90*/  @!P4 BRA `(.L_x_71) ;  /* 0x000000000014c947 */ /* 0x000ff60003800000 */
[----:B------:R-:W-:Y:S02]  /*3da0*/  LOP3.LUT P0, RZ, R98, 0xff, RZ, 0xc0, !PT ;  /* 0x000000ff62ff7812 */ /* 0x000fe4000780c0ff */
[----:B------:R-:W-:Y:S04]  /*3db0*/  PLOP3.LUT P5, PT, PT, PT, UP0, 0x80, 0x8 ;  /* 0x000000000008781c */ /* 0x000fe80003faf008 */
[----:B------:R-:W-:Y:S07]  /*3dc0*/  PLOP3.LUT P5, PT, P5, PT, PT, 0x8, 0x80 ;  /* 0x000000000080781c */ /* 0x000fee0002fae170 */
[----:B------:R-:W-:Y:S11]  /*3dd0*/  @P0 ISETP.EQ.AND P5, PT, R48, RZ, PT ;  /* 0x000000ff3000020c */ /* 0x000ff60003fa2270 */
[----:B------:R-:W-:Y:S02]  /*3de0*/  @!UPT UIADD3 URZ, UPT, UPT, URZ, URZ, URZ ;  /* 0x000000fffffff290 */ /* 0x000fe4000fffe0ff */
.L_x_71:
[----:B------:R-:W3:Y:S01]  /*3df0*/  SYNCS.PHASECHK.TRANS64.TRYWAIT P4, [UR6+0x28], R26 ;  /* 0x0000281aff0075a7 */ /* 0x000ee20008081106 */
[----:B------:R-:W-:Y:S01]  /*3e00*/  @P3 SHF.R.U32.HI R27, RZ, 0x10, R21 ;  /* 0x00000010ff1b3819 */ /* 0x000fe20000011615 */
[----:B------:R-:W-:Y:S01]  /*3e10*/  VIADD R29, R29, 0x1 ;  /* 0x000000011d1d7836 */ /* 0x000fe20000000000 */
[----:B------:R-:W5:Y:S08]  /*3e20*/  LDC.64 R14, c[0x0][0xb10] ;  /* 0x0002c400ff0e7b82 */ /* 0x000f700000000a00 */
[----:B------:R-:W2:Y:S08]  /*3e30*/  LDC.64 R10, c[0x0][0xb18] ;  /* 0x0002c600ff0a7b82 */ /* 0x000eb00000000a00 */
[----:B-1----:R-:W1:Y:S08]  /*3e40*/  @!P1 LDC R0, c[0x0][0xb20] ;  /* 0x0002c800ff009b82 */ /* 0x002e700000000800 */
[----:B------:R-:W4:Y:S01]  /*3e50*/  @!P1 LDC R3, c[0x0][0xb0c] ;  /* 0x0002c300ff039b82 */ /* 0x000f220000000800 */
[----:B-----5:R-:W-:Y:S05]  /*3e60*/  @!P1 IMAD.HI.U32 R14, R13, R14, RZ ;  /* 0x0000000e0d0e9227 */ /* 0x020fea00078e00ff */
[----:B------:R-:W-:Y:S01]  /*3e70*/  @!P1 SHF.R.U32.HI R14, RZ, R15, R14 ;  /* 0x0000000fff0e9219 */ /* 0x000fe2000001160e */
[----:B--2---:R-:W-:Y:S01]  /*3e80*/  @!P1 IMAD.HI.U32 R11, R8, R11, RZ ;  /* 0x0000000b080b9227 */ /* 0x004fe200078e00ff */
[----:B------:R-:W-:Y:S04]  /*3e90*/  @!P1 ISETP.NE.AND P0, PT, R10, 0x1, PT ;  /* 0x000000010a00980c */ /* 0x000fe80003f05270 */
[----:B-1----:R-:W-:Y:S02]  /*3ea0*/  @!P1 SHF.R.U32.HI R9, RZ, R0, R11 ;  /* 0x00000000ff099219 */ /* 0x002fe4000001160b */
[----:B----4-:R-:W-:Y:S02]  /*3eb0*/  @!P1 ISETP.NE.AND P2, PT, R3, 0x1, PT ;  /* 0x000000010300980c */ /* 0x010fe40003f45270 */
[----:B------:R-:W-:Y:S02]  /*3ec0*/  @!P1 SEL R9, R8, R9, !P0 ;  /* 0x0000000908099207 */ /* 0x000fe40004000000 */
[----:B------:R-:W-:Y:S02]  /*3ed0*/  ELECT P0, URZ, PT ;  /* 0x0000000000ff782f */ /* 0x000fe40003800000 */
[----:B------:R-:W-:Y:S05]  /*3ee0*/  @!P1 SEL R14, R13, R14, !P2 ;  /* 0x0000000e0d0e9207 */ /* 0x000fea0005000000 */
[----:B------:R-:W-:Y:S02]  /*3ef0*/  @!P1 IMAD.IADD R0, R9, 0x1, -R14 ;  /* 0x0000000109009824 */ /* 0x000fe400078e0a0e */
[----:B------:R-:W-:Y:S02]  /*3f00*/  @!P1 IMAD.IADD R9, R14, 0x1, -R9 ;  /* 0x000000010e099824 */ /* 0x000fe400078e0a09 */
[----:B------:R-:W-:Y:S02]  /*3f10*/  @!P1 IMAD R13, R0, R3, R13 ;  /* 0x00000003000d9224 */ /* 0x000fe400078e020d */
[----:B------:R-:W-:Y:S01]  /*3f20*/  @!P1 IMAD R8, R9, R10, R8 ;  /* 0x0000000a09089224 */ /* 0x000fe200078e0208 */
[----:B---3--:R-:W-:Y:S06]  /*3f30*/  @!P4 BRA `(.L_x_72) ;  /* 0x000000240090c947 */ /* 0x008fec0003800000 */
.L_x_119:
[----:B------:R-:W-:Y:S01]  /*3f40*/  PLOP3.LUT P5, PT, P5, P0, PT, 0xf2, 0x2f ;  /* 0x00000000002f781c */ /* 0x000fe20002fa1e72 */
[----:B------:R-:W-:Y:S01]  /*3f50*/  UMOV UR14, 0x0 ;  /* 0x00000000000e7882 */ /* 0x000fe20000000000 */
[----:B------:R-:W-:Y:S01]  /*3f60*/  LOP3.LUT R30, R30, 0x1, RZ, 0x3c, !PT ;  /* 0x000000011e1e7812 */ /* 0x000fe200078e3cff */
[----:B------:R-:W-:Y:S01]  /*3f70*/  UMOV UR15, 0x10000000 ;  /* 0x10000000000f7882 */ /* 0x000fe20000000000 */
[----:B------:R-:W-:Y:S01]  /*3f80*/  UMOV UR12, UR36 ;  /* 0x00000024000c7c82 */ /* 0x000fe20008000000 */
[----:B------:R-:W-:Y:S08]  /*3f90*/  @P3 R2UR UR36, R27 ;  /* 0x000000001b2432ca */ /* 0x000ff000000e0000 */
[----:B-1----:R-:W-:Y:S01]  /*3fa0*/  @!P5 IADD3 R3, P0, PT, R32, 0x580, RZ ;  /* 0x000005802003d810 */ /* 0x002fe20007f1e0ff */
[----:B------:R-:W-:Y:S01]  /*3fb0*/  @!P5 IMAD.SHL.U32 R97, R97, 0x40, RZ ;  /* 0x000000406161d824 */ /* 0x000fe200078e00ff */
[----:B------:R-:W-:Y:S01]  /*3fc0*/  VOTEU.ALL UP1, P5 ;  /* 0x0000000000ff7886 */ /* 0x000fe20002820000 */
[----:B------:R-:W-:Y:S01]  /*3fd0*/  @!P5 IMAD.SHL.U32 R99, R99, 0x40, RZ ;  /* 0x000000406363d824 */ /* 0x000fe200078e00ff */
[----:B------:R-:W-:Y:S01]  /*3fe0*/  @!P5 R2UR UR8, R3 ;  /* 0x000000000308d2ca */ /* 0x000fe200000e0000 */
[----:B------:R-:W-:Y:S01]  /*3ff0*/  @!P5 IMAD.X R0, RZ, RZ, R33, P0 ;  /* 0x000000ffff00d224 */ /* 0x000fe200000e0621 */
[----:B------:R-:W-:Y:S01]  /*4000*/  @!P5 R2UR UR10, R97 ;  /* 0x00000000610ad2ca */ /* 0x000fe200000e0000 */
[----:B------:R-:W-:Y:S01]  /*4010*/  @!UP1 UIADD3 UR9, UPT, UPT, UR6, 0x20, URZ ;  /* 0x0000002006099890 */ /* 0x000fe2000fffe0ff */
[----:B------:R-:W-:Y:S01]  /*4020*/  @!P5 R2UR UR11, R99 ;  /* 0x00000000630bd2ca */ /* 0x000fe200000e0000 */
[----:B------:R-:W-:Y:S01]  /*4030*/  IMAD.IADD R97, R8, 0x1, R81 ;  /* 0x0000000108617824 */ /* 0x000fe200078e0251 */
[----:B------:R-:W-:Y:S01]  /*4040*/  @!P5 R2UR UR7, R0 ;  /* 0x000000000007d2ca */ /* 0x000fe200000e0000 */
[----:B------:R-:W-:Y:S01]  /*4050*/  IMAD.IADD R99, R13, 0x1, R96 ;  /* 0x000000010d637824 */ /* 0x000fe200078e0260 */
[C---:B------:R-:W-:Y:S04]  /*4060*/  ISETP.NE.AND P0, PT, R29.reuse, 0x2, PT ;  /* 0x000000021d00780c */ /* 0x040fe80003f05270 */
[----:B------:R-:W-:Y:S01]  /*4070*/  SEL R3, RZ, 0x1, P0 ;  /* 0x00000001ff037807 */ /* 0x000fe20000000000 */
[----:B------:R-:W-:Y:S01]  /*4080*/  IMAD.U32 R10, RZ, RZ, UR8 ;  /* 0x00000008ff0a7e24 */ /* 0x000fe2000f8e00ff */
[----:B------:R-:W-:Y:S01]  /*4090*/  @!UP1 UIADD3 UR8, UPT, UPT, UR6, 0x200, URZ ;  /* 0x0000020006089890 */ /* 0x000fe2000fffe0ff */
[----:B------:R-:W-:Y:S01]  /*40a0*/  SEL R29, R29, RZ, P0 ;  /* 0x000000ff1d1d7207 */ /* 0x000fe20000000000 */
[----:B------:R-:W-:Y:S01]  /*40b0*/  VOTEU.ALL UP1, P5 ;  /* 0x0000000000ff7886 */ /* 0x000fe20002820000 */
[----:B------:R-:W-:Y:S02]  /*40c0*/  LOP3.LUT R28, R28, R3, RZ, 0x3c, !PT ;  /* 0x000000031c1c7212 */ /* 0x000fe400078e3cff */
[----:B------:R-:W-:Y:S01]  /*40d0*/  IMAD.U32 R11, RZ, RZ, UR7 ;  /* 0x00000007ff0b7e24 */ /* 0x000fe2000f8e00ff */
[----:B------:R-:W-:Y:S04]  /*40e0*/  @!P5 R2UR UR16, R10 ;  /* 0x000000000a10d2ca */ /* 0x000fe800000e0000 */
[----:B------:R-:W-:Y:S11]  /*40f0*/  @!P5 R2UR UR17, R11 ;  /* 0x000000000b11d2ca */ /* 0x000ff600000e0000 */
[----:B------:R-:W-:Y:S02]  /*4100*/  @!UPT UIADD3 URZ, UPT, UPT, URZ, URZ, URZ ;  /* 0x000000fffffff290 */ /* 0x000fe4000fffe0ff */
[----:B------:R3:W-:Y:S01]  /*4110*/  @!UP1 UTMALDG.3D [UR8], [UR16], desc[UR14] ;  /* 0x00000e08100095b4 */ /* 0x0007e20008011000 */
[----:B------:R3:W-:Y:S01]  /*4120*/  @!P5 SYNCS.ARRIVE.TRANS64.RED.A0TR RZ, [UR6+0x20], R25 ;  /* 0x00002019ffffd9a7 */ /* 0x0007e20008300406 */
[----:B------:R-:W-:Y:S01]  /*4130*/  UPLOP3.LUT UP1, UPT, UPT, UPT, UPT, 0x80, 0x8 ;  /* 0x000000000008789c */ /* 0x000fe20003f2f070 */
[----:B------:R-:W-:Y:S01]  /*4140*/  SYNCS.ARRIVE.TRANS64.RED.A1T0 RZ, [UR37], RZ ;  /* 0x000000ffffff79a7 */ /* 0x000fe20008100425 */
[----:B------:R-:W-:Y:S09]  /*4150*/  @P3 BRA `(.L_x_73) ;  /* 0xfffffff400b43947 */ /* 0x000ff2000383ffff */
[----:B------:R-:W-:Y:S07]  /*4160*/  MOV R0, UR6 ;  /* 0x0000000600007c02 */ /* 0x000fee0008000f00 */
.L_x_74:
[----:B-1----:R-:W-:-:S04]  /*4170*/  SHF.L.U32 R3, R30, 0x1f, RZ ;  /* 0x0000001f1e037819 */ /* 0x002fc800000006ff */
[----:B------:R1:W2:Y:S03]  /*4180*/  SYNCS.PHASECHK.TRANS64.TRYWAIT P0, [R0+URZ+0x28], R3 ;  /* 0x00002803000075a7 */ /* 0x0002a600080011ff */
[----:B--2---:R-:W-:Y:S05]  /*4190*/  @!P0 NANOSLEEP.SYNCS 0x989680 ;  /* 0x009896800000895d */ /* 0x004fea0003900000 */
[----:B------:R-:W2:Y:S02]  /*41a0*/  @!P0 SYNCS.PHASECHK.TRANS64 P0, [R0+URZ+0x28], R3 ;  /* 0x00002803000085a7 */ /* 0x000ea400080010ff */
[----:B--23--:R-:W-:Y:S05]  /*41b0*/  @P0 EXIT ;  /* 0x000000000000094d */ /* 0x00cfea0003800000 */
[----:B------:R-:W-:Y:S05]  /*41c0*/  BRA `(.L_x_74) ;  /* 0xfffffffc00e87947 */ /* 0x000fea000383ffff */
.L_x_65:
[----:B------:R-:W-:-:S06]  /*41d0*/  UISETP.GE.AND UP1, UPT, UR8, 0x4, UPT ;  /* 0x000000040800788c */ /* 0x000fcc000bf26270 */
[----:B------:R-:W-:-:S13]  /*41e0*/  PLOP3.LUT P0, PT, PT, PT, UP1, 0x80, 0x8 ;  /* 0x000000000008781c */ /* 0x000fda0003f0f018 */
[----:B------:R-:W-:Y:S05]  /*41f0*/  @!P0 EXIT ;  /* 0x000000000000894d */ /* 0x000fea0003800000 */
[----:B------:R-:W-:Y:S01]  /*4200*/  BAR.SYNC.DEFER_BLOCKING 0x6, 0xa0 ;  /* 0x0182800000007b1d */ /* 0x000fe20000010000 */
[C---:B------:R-:W-:Y:S02]  /*4210*/  IMAD.SHL.U32 R5, R103.reuse, 0x40, RZ ;  /* 0x0000004067057824 */ /* 0x040fe400078e00ff */
[----:B------:R-:W-:Y:S02]  /*4220*/  HFMA2 R113, -RZ, RZ, 0, 0 ;  /* 0x00000000ff717431 */ /* 0x000fe400000001ff */
[C---:B------:R-:W-:Y:S01]  /*4230*/  IMAD.SHL.U32 R0, R103.reuse, 0x20, RZ ;  /* 0x0000002067007824 */ /* 0x040fe200078e00ff */
[----:B------:R-:W-:Y:S01]  /*4240*/  CS2R R108, SRZ ;  /* 0x00000000006c7805 */ /* 0x000fe2000001ff00 */
[----:B------:R-:W-:Y:S01]  /*4250*/  IMAD.SHL.U32 R105, R103, 0x8, RZ ;  /* 0x0000000867697824 */ /* 0x000fe200078e00ff */
[----:B------:R-:W-:Y:S01]  /*4260*/  UMOV UR43, 0x400 ;  /* 0x00000400002b7882 */ /* 0x000fe20000000000 */
[----:B------:R-:W-:Y:S01]  /*4270*/  LOP3.LUT R2, R5, 0x180, RZ, 0xc0, !PT ;  /* 0x0000018005027812 */ /* 0x000fe200078ec0ff */
[----:B------:R-:W-:Y:S01]  /*4280*/  ULEA UR43, UR37, UR43, 0x18 ;  /* 0x0000002b252b7291 */ /* 0x000fe2000f8ec0ff */
[----:B------:R-:W1:Y:S01]  /*4290*/  LDC R101, c[0x0][0x370] ;  /* 0x0000dc00ff657b82 */ /* 0x000e620000000800 */
[----:B------:R-:W-:Y:S01]  /*42a0*/  LOP3.LUT R0, R0, 0xc00, RZ, 0xc0, !PT ;  /* 0x00000c0000007812 */ /* 0x000fe200078ec0ff */
[C---:B------:R-:W-:Y:S01]  /*42b0*/  IMAD.U32 R46, R103.reuse, 0x10000, RZ ;  /* 0x00010000672e7824 */ /* 0x040fe200078e00ff */
[----:B------:R-:W-:Y:S01]  /*42c0*/  LOP3.LUT R105, R2, 0x30, R105, 0xf8, !PT ;  /* 0x0000003002697812 */ /* 0x000fe200078ef869 */
[C---:B------:R-:W-:Y:S01]  /*42d0*/  IMAD.SHL.U32 R2, R103.reuse, 0x2, RZ ;  /* 0x0000000267027824 */ /* 0x040fe200078e00ff */
[--C-:B------:R-:W-:Y:S01]  /*42e0*/  LOP3.LUT R0, R0, 0x40, R5.reuse, 0xf8, !PT ;  /* 0x0000004000007812 */ /* 0x100fe200078ef805 */
[----:B------:R-:W-:Y:S01]  /*42f0*/  IMAD.SHL.U32 R104, R103, 0x10, RZ ;  /* 0x0000001067687824 */ /* 0x000fe200078e00ff */
[----:B------:R-:W-:Y:S01]  /*4300*/  UIADD3 UR4, UPT, UPT, UR43, 0x1200, URZ ;  /* 0x000012002b047890 */ /* 0x000fe2000fffe0ff */
[----:B------:R-:W2:Y:S01]  /*4310*/  LDC R42, c[0x0][0xb0c] ;  /* 0x0002c300ff2a7b82 */ /* 0x000ea20000000800 */
[----:B------:R-:W-:Y:S01]  /*4320*/  LOP3.LUT R105, R105, 0x20, R2, 0x78, !PT ;  /* 0x0000002069697812 */ /* 0x000fe200078e7802 */
[----:B------:R-:W-:Y:S01]  /*4330*/  IMAD.MOV.U32 R44, RZ, RZ, RZ ;  /* 0x000000ffff2c7224 */ /* 0x000fe200078e00ff */
[----:B------:R-:W-:Y:S01]  /*4340*/  LOP3.LUT R0, R0, 0x200, R5, 0xf8, !PT ;  /* 0x0000020000007812 */ /* 0x000fe200078ef805 */
[----:B------:R-:W-:Y:S01]  /*4350*/  IMAD.MOV.U32 R110, RZ, RZ, RZ ;  /* 0x000000ffff6e7224 */ /* 0x000fe200078e00ff */
[----:B------:R-:W-:Y:S01]  /*4360*/  LOP3.LUT R46, R46, 0x600000, RZ, 0xc0, !PT ;  /* 0x006000002e2e7812 */ /* 0x000fe200078ec0ff */
[----:B------:R-:W-:Y:S01]  /*4370*/  IMAD.U32 R111, RZ, RZ, UR4 ;  /* 0x00000004ff6f7e24 */ /* 0x000fe2000f8e00ff */
[----:B------:R-:W4:Y:S01]  /*4380*/  LDS R3, [UR43+0xf0] ;  /* 0x0000f02bff037984 */ /* 0x000f220008000800 */
[----:B------:R-:W1:Y:S01]  /*4390*/  LDC R100, c[0x0][0xb20] ;  /* 0x0002c800ff647b82 */ /* 0x000e620000000800 */
[----:B------:R-:W-:Y:S01]  /*43a0*/  LOP3.LUT R105, R0, R105, RZ, 0xfc, !PT ;  /* 0x0000006900697212 */ /* 0x000fe200078efcff */
[----:B------:R-:W1:Y:S01]  /*43b0*/  LDCU.64 UR46, c[0x0][0x348] ;  /* 0x00006900ff2e77ac */ /* 0x000e620008000a00 */
[----:B------:R-:W-:-:S02]  /*43c0*/  LOP3.LUT R104, R104, 0x20, RZ, 0xc0, !PT ;  /* 0x0000002068687812 */ /* 0x000fc400078ec0ff */
[----:B------:R-:W-:Y:S01]  /*43d0*/  IADD3 R5, PT, PT, R105, UR43, RZ ;  /* 0x0000002b69057c10 */ /* 0x000fe2000fffe0ff */
[----:B------:R-:W1:Y:S02]  /*43e0*/  LDCU.64 UR38, c[0x0][0x888] ;  /* 0x00011100ff2677ac */ /* 0x000e640008000a00 */
[----:B------:R-:W1:Y:S01]  /*43f0*/  LDC R41, c[0x0][0xb30] ;  /* 0x0002cc00ff297b82 */ /* 0x000e620000000800 */
[----:B------:R-:W-:Y:S01]  /*4400*/  IADD3 R104, PT, PT, -R104, 0x200, R5 ;  /* 0x0000020068687810 */ /* 0x000fe20007ffe105 */
[----:B------:R-:W-:-:S06]  /*4410*/  UIADD3 UR42, UPT, UPT, UR43, 0x200, URZ ;  /* 0x000002002b2a7890 */ /* 0x000fcc000fffe0ff */
[----:B------:R-:W1:Y:S08]  /*4420*/  LDC.64 R90, c[0x0][0xb10] ;  /* 0x0002c400ff5a7b82 */ /* 0x000e700000000a00 */
[----:B------:R-:W1:Y:S08]  /*4430*/  LDC.64 R38, c[0x0][0xb18] ;  /* 0x0002c600ff267b82 */ /* 0x000e700000000a00 */
[----:B------:R-:W1:Y:S01]  /*4440*/  LDC.64 R86, c[0x0][0x888] ;  /* 0x00022200ff567b82 */ /* 0x000e620000000a00 */
[----:B----4-:R-:W-:-:S07]  /*4450*/  IMAD.IADD R46, R3, 0x1, R46 ;  /* 0x00000001032e7824 */ /* 0x010fce00078e022e */
[----:B------:R-:W4:Y:S08]  /*4460*/  LDC.64 R36, c[0x0][0xb28] ;  /* 0x0002ca00ff247b82 */ /* 0x000f300000000a00 */
[----:B------:R-:W1:Y:S08]  /*4470*/  LDC.64 R88, c[0x0][0x890] ;  /* 0x00022400ff587b82 */ /* 0x000e700000000a00 */
[----:B------:R-:W1:Y:S08]  /*4480*/  LDC.64 R84, c[0x0][0x8b0] ;  /* 0x00022c00ff547b82 */ /* 0x000e700000000a00 */
[----:B------:R-:W1:Y:S08]  /*4490*/  LDC.64 R82, c[0x0][0x8a8] ;  /* 0x00022a00ff527b82 */ /* 0x000e700000000a00 */
[----:B--2---:R-:W1:Y:S02]  /*44a0*/  LDC R102, c[0x0][0x374] ;  /* 0x0000dd00ff667b82 */ /* 0x004e640000000800 */
.L_x_92:
[----:B------:R-:W-:Y:S02]  /*44b0*/  LEA R0, R113, UR43, 0x3 ;  /* 0x0000002b71007c11 */ /* 0x000fe4000f8e18ff */
[----:B------:R-:W-:Y:S02]  /*44c0*/  SHF.L.U32 R3, R109, 0x1f, RZ ;  /* 0x0000001f6d037819 */ /* 0x000fe400000006ff */
[----:B------:R-:W-:Y:S02]  /*44d0*/  LEA R16, R113, UR43, 0x4 ;  /* 0x0000002b71107c11 */ /* 0x000fe4000f8e20ff */
[----:B--2---:R-:W2:Y:S02]  /*44e0*/  SYNCS.PHASECHK.TRANS64.TRYWAIT P0, [R0+URZ+0x40], R3 ;  /* 0x00004003000075a7 */ /* 0x004ea400080011ff */
[----:B-12---:R-:W-:Y:S05]  /*44f0*/  @!P0 BRA `(.L_x_75) ;  /* 0x0000002000388947 */ /* 0x006fea0003800000 */
.L_x_120:
[----:B------:R-:W4:Y:S01]  /*4500*/  LDC.64 R12, c[0x0][0xb10] ;  /* 0x0002c400ff0c7b82 */ /* 0x000f220000000a00 */
[----:B------:R-:W4:Y:S01]  /*4510*/  LDS.128 R16, [R16+0xd0] ;  /* 0x0000d00010107984 */ /* 0x000f220000000c00 */
[----:B-1----:R-:W-:Y:S01]  /*4520*/  ISETP.NE.AND P1, PT, R41, 0x1, PT ;  /* 0x000000012900780c */ /* 0x002fe20003f25270 */
[----:B--2---:R-:W-:Y:S01]  /*4530*/  VIADD R0, R0, 0x50 ;  /* 0x0000005000007836 */ /* 0x004fe20000000000 */
[----:B---3--:R-:W-:Y:S04]  /*4540*/  ISETP.GE.AND P0, PT, R40, 0x1, PT ;  /* 0x000000012800780c */ /* 0x008fe80003f06270 */
[----:B------:R-:W1:Y:S01]  /*4550*/  LDC.64 R10, c[0x0][0xb18] ;  /* 0x0002c600ff0a7b82 */ /* 0x000e620000000a00 */
[----:B------:R-:W-:Y:S01]  /*4560*/  PRMT R0, RZ, 0x654, R0 ;  /* 0x00000654ff007816 */ /* 0x000fe20000000000 */
[----:B------:R-:W-:Y:S01]  /*4570*/  @!PT LDS RZ, [RZ] ;  /* 0x00000000fffff984 */ /* 0x000fe20000000800 */
[----:B------:R-:W-:Y:S01]  /*4580*/  @!PT LDS RZ, [RZ] ;  /* 0x00000000fffff984 */ /* 0x000fe20000000800 */
[----:B------:R-:W-:Y:S01]  /*4590*/  @!PT LDS RZ, [RZ] ;  /* 0x00000000fffff984 */ /* 0x000fe20000000800 */
[----:B------:R-:W-:Y:S01]  /*45a0*/  @!PT LDS RZ, [RZ] ;  /* 0x00000000fffff984 */ /* 0x000fe20000000800 */
[----:B------:R2:W-:Y:S06]  /*45b0*/  MEMBAR.ALL.CTA ;  /* 0x0000000000007992 */ /* 0x0005ec0000008000 */
[----:B--2---:R-:W2:Y:S01]  /*45c0*/  FENCE.VIEW.ASYNC.S ;  /* 0x00000000000073c6 */ /* 0x004ea20000000000 */
[----:B------:R-:W3:Y:S08]  /*45d0*/  @!P1 LDC R14, c[0x0][0xb20] ;  /* 0x0002c800ff0e9b82 */ /* 0x000ef00000000800 */
[----:B------:R-:W1:Y:S01]  /*45e0*/  @!P1 LDC R9, c[0x0][0xb0c] ;  /* 0x0002c300ff099b82 */ /* 0x000e620000000800 */
[----:B--2---:R2:W-:Y:S01]  /*45f0*/  SYNCS.ARRIVE.TRANS64.RED.A1T0 RZ, [R0+URZ], RZ ;  /* 0x000000ff00ff79a7 */ /* 0x0045e200081004ff */
[----:B----4-:R-:W-:Y:S04]  /*4600*/  LOP3.LUT P4, RZ, R18, 0x1, RZ, 0xc0, !PT ;  /* 0x0000000112ff7812 */ /* 0x010fe8000788c0ff */
[----:B------:R-:W-:Y:S09]  /*4610*/  P2R R112, PR, RZ, 0x10 ;  /* 0x00000010ff707803 */ /* 0x000ff20000000000 */
[----:B------:R-:W-:Y:S02]  /*4620*/  @P4 MOV R45, R16 ;  /* 0x00000010002d4202 */ /* 0x000fe40000000f00 */
[----:B------:R-:W-:Y:S01]  /*4630*/  @P4 LOP3.LUT R43, R17, 0xffff, RZ, 0xc0, !PT ;  /* 0x0000ffff112b4812 */ /* 0x000fe200078ec0ff */
[----:B--2---:R-:W-:Y:S06]  /*4640*/  @!P0 BRA `(.L_x_76) ;  /* 0x0000000000a48947 */ /* 0x004fec0003800000 */
[----:B------:R-:W-:Y:S01]  /*4650*/  IMAD.HI.U32 R21, R102, R39, RZ ;  /* 0x0000002766157227 */ /* 0x000fe200078e00ff */
[----:B------:R-:W-:Y:S02]  /*4660*/  ISETP.NE.AND P0, PT, R38, 0x1, PT ;  /* 0x000000012600780c */ /* 0x000fe40003f05270 */
[----:B------:R-:W-:Y:S01]  /*4670*/  ISETP.NE.AND P2, PT, R40, 0x1, PT ;  /* 0x000000012800780c */ /* 0x000fe20003f45270 */
[----:B------:R-:W-:Y:S01]  /*4680*/  IMAD.HI.U32 R20, R101, R90, RZ ;  /* 0x0000005a65147227 */ /* 0x000fe200078e00ff */
[----:B------:R-:W-:Y:S02]  /*4690*/  SHF.R.U32.HI R21, RZ, R100, R21 ;  /* 0x00000064ff157219 */ /* 0x000fe40000011615 */
[----:B------:R-:W-:Y:S01]  /*46a0*/  ISETP.NE.AND P3, PT, R42, 0x1, PT ;  /* 0x000000012a00780c */ /* 0x000fe20003f65270 */
[----:B------:R-:W-:Y:S01]  /*46b0*/  IMAD.HI.U32 R24, R45, R90, RZ ;  /* 0x0000005a2d187227 */ /* 0x000fe200078e00ff */
[----:B------:R-:W-:Y:S02]  /*46c0*/  SHF.R.U32.HI R20, RZ, R91, R20 ;  /* 0x0000005bff147219 */ /* 0x000fe40000011614 */
[----:B------:R-:W-:Y:S01]  /*46d0*/  SEL R3, R102, R21, !P0 ;  /* 0x0000001566037207 */ /* 0x000fe20004000000 */
[----:B------:R-:W-:Y:S01]  /*46e0*/  IMAD.HI.U32 R21, R43, R39, RZ ;  /* 0x000000272b157227 */ /* 0x000fe200078e00ff */
[----:B------:R-:W-:Y:S02]  /*46f0*/  SEL R7, R101, R20, !P3 ;  /* 0x0000001465077207 */ /* 0x000fe40005800000 */
[----:B------:R-:W-:Y:S01]  /*4700*/  SHF.R.U32.HI R24, RZ, R91, R24 ;  /* 0x0000005bff187219 */ /* 0x000fe20000011618 */
[-C--:B------:R-:W-:Y:S04]  /*4710*/  IMAD.HI.U32 R20, R3, R36.reuse, RZ ;  /* 0x0000002403147227 */ /* 0x080fe800078e00ff */
[----:B------:R-:W-:Y:S01]  /*4720*/  IMAD.HI.U32 R22, R7, R36, RZ ;  /* 0x0000002407167227 */ /* 0x000fe200078e00ff */
[-C--:B------:R-:W-:Y:S02]  /*4730*/  @P2 SHF.R.U32.HI R3, RZ, R37.reuse, R20 ;  /* 0x00000025ff032219 */ /* 0x080fe40000011614 */
[----:B------:R-:W-:Y:S02]  /*4740*/  SHF.R.U32.HI R20, RZ, R100, R21 ;  /* 0x00000064ff147219 */ /* 0x000fe40000011615 */
[----:B------:R-:W-:Y:S01]  /*4750*/  @P2 SHF.R.U32.HI R7, RZ, R37, R22 ;  /* 0x00000025ff072219 */ /* 0x000fe20000011616 */
[C---:B------:R-:W-:Y:S01]  /*4760*/  IMAD R2, R40.reuse, R3, RZ ;  /* 0x0000000328027224 */ /* 0x040fe200078e02ff */
[----:B------:R-:W-:Y:S02]  /*4770*/  SEL R5, R43, R20, !P0 ;  /* 0x000000142b057207 */ /* 0x000fe40004000000 */
[----:B------:R-:W-:Y:S01]  /*4780*/  SEL R3, R45, R24, !P3 ;  /* 0x000000182d037207 */ /* 0x000fe20005800000 */
[----:B------:R-:W-:Y:S01]  /*4790*/  IMAD R4, R40, R7, RZ ;  /* 0x0000000728047224 */ /* 0x000fe200078e02ff */
[C---:B------:R-:W-:Y:S01]  /*47a0*/  ISETP.GE.AND P0, PT, R5.reuse, R2, PT ;  /* 0x000000020500720c */ /* 0x040fe20003f06270 */
[----:B------:R-:W-:Y:S03]  /*47b0*/  IMAD.HI.U32 R6, R5, R36, RZ ;  /* 0x0000002405067227 */ /* 0x000fe600078e00ff */
[----:B------:R-:W-:Y:S01]  /*47c0*/  ISETP.GE.OR P0, PT, R3, R4, P0 ;  /* 0x000000040300720c */ /* 0x000fe20000706670 */
[----:B------:R-:W-:Y:S01]  /*47d0*/  IMAD.MOV R4, RZ, RZ, -R3 ;  /* 0x000000ffff047224 */ /* 0x000fe200078e0a03 */
[-C--:B------:R-:W-:Y:S03]  /*47e0*/  SHF.R.U32.HI R6, RZ, R37.reuse, R6 ;  /* 0x00000025ff067219 */ /* 0x080fe60000011606 */
[----:B------:R-:W-:Y:S01]  /*47f0*/  IMAD R45, R42, R4, R45 ;  /* 0x000000042a2d7224 */ /* 0x000fe200078e022d */
[----:B------:R-:W-:Y:S05]  /*4800*/  SEL R15, R5, R6, !P2 ;  /* 0x00000006050f7207 */ /* 0x000fea0005000000 */
[----:B------:R-:W-:Y:S02]  /*4810*/  IMAD.MOV R6, RZ, RZ, -R15 ;  /* 0x000000ffff067224 */ /* 0x000fe400078e0a0f */
[C---:B------:R-:W-:Y:S04]  /*4820*/  @!P0 IMAD.HI.U32 R2, R3.reuse, R36, RZ ;  /* 0x0000002403028227 */ /* 0x040fe800078e00ff */
[----:B------:R-:W-:Y:S01]  /*4830*/  IMAD R6, R40, R6, R5 ;  /* 0x0000000628067224 */ /* 0x000fe200078e0205 */
[----:B------:R-:W-:Y:S04]  /*4840*/  @!P0 SHF.R.U32.HI R2, RZ, R37, R2 ;  /* 0x00000025ff028219 */ /* 0x000fe80000011602 */
[----:B------:R-:W-:Y:S02]  /*4850*/  @!P0 SEL R0, R3, R2, !P2 ;  /* 0x0000000203008207 */ /* 0x000fe40005000000 */
[----:B------:R-:W-:Y:S02]  /*4860*/  IADD3 R2, PT, PT, -R5, RZ, RZ ;  /* 0x000000ff05027210 */ /* 0x000fe40007ffe1ff */
[----:B------:R-:W-:Y:S01]  /*4870*/  @!P0 IADD3 R8, PT, PT, R15, -R0, RZ ;  /* 0x800000000f088210 */ /* 0x000fe20007ffe0ff */
[----:B------:R-:W-:Y:S02]  /*4880*/  @!P0 IMAD R0, R7, R6, R0 ;  /* 0x0000000607008224 */ /* 0x000fe400078e0200 */
[----:B------:R-:W-:Y:S02]  /*4890*/  IMAD R43, R38, R2, R43 ;  /* 0x00000002262b7224 */ /* 0x000fe400078e022b */
[----:B------:R-:W-:Y:S02]  /*48a0*/  @!P0 IMAD R5, R8, R40, R3 ;  /* 0x0000002808058224 */ /* 0x000fe400078e0203 */
[----:B------:R-:W-:Y:S04]  /*48b0*/  @!P0 IMAD.MOV.U32 R3, RZ, RZ, R0 ;  /* 0x000000ffff038224 */ /* 0x000fe800078e0000 */
[----:B------:R-:W-:Y:S02]  /*48c0*/  IMAD R45, R3, R42, R45 ;  /* 0x0000002a032d7224 */ /* 0x000fe400078e022d */
[----:B------:R-:W-:Y:S07]  /*48d0*/  IMAD R43, R5, R38, R43 ;  /* 0x00000026052b7224 */ /* 0x000fee00078e022b */
.L_x_76:
[----:B------:R-:W-:Y:S01]  /*48e0*/  @!P1 IMAD.HI.U32 R0, R45, R12, RZ ;  /* 0x0000000c2d009227 */ /* 0x000fe200078e00ff */
[----:B-1----:R-:W-:Y:S01]  /*48f0*/  @!P1 ISETP.NE.AND P0, PT, R10, 0x1, PT ;  /* 0x000000010a00980c */ /* 0x002fe20003f05270 */
[----:B------:R-:W-:Y:S01]  /*4900*/  ULOP3.LUT UP0, URZ, UR42, 0x1b0, URZ, 0xc0, !UPT ;  /* 0x000001b02aff7892 */ /* 0x000fe2000f80c0ff */
[----:B------:R-:W-:Y:S01]  /*4910*/  @!P1 ISETP.NE.AND P2, PT, R9, 0x1, PT ;  /* 0x000000010900980c */ /* 0x000fe20003f45270 */
[----:B------:R-:W-:Y:S01]  /*4920*/  @!P1 IMAD.HI.U32 R3, R43, R11, RZ ;  /* 0x0000000b2b039227 */ /* 0x000fe200078e00ff */
[----:B------:R-:W-:Y:S02]  /*4930*/  @!P1 SHF.R.U32.HI R0, RZ, R13, R0 ;  /* 0x0000000dff009219 */ /* 0x000fe40000011600 */
[----:B------:R-:W-:Y:S01]  /*4940*/  @P4 SHF.R.U32.HI R107, RZ, 0x10, R17 ;  /* 0x00000010ff6b4819 */ /* 0x000fe20000011611 */
[----:B------:R-:W-:Y:S01]  /*4950*/  VIADD R113, R113, 0x1 ;  /* 0x0000000171717836 */ /* 0x000fe20000000000 */
[----:B---3--:R-:W-:Y:S02]  /*4960*/  @!P1 SHF.R.U32.HI R2, RZ, R14, R3 ;  /* 0x0000000eff029219 */ /* 0x008fe40000011603 */
[----:B------:R-:W-:Y:S02]  /*4970*/  @!P1 SEL R3, R45, R0, !P2 ;  /* 0x000000002d039207 */ /* 0x000fe40005000000 */
[----:B------:R-:W-:Y:S05]  /*4980*/  @!P1 SEL R2, R43, R2, !P0 ;  /* 0x000000022b029207 */ /* 0x000fea0004000000 */
[----:B------:R-:W-:Y:S02]  /*4990*/  @!P1 IMAD.IADD R0, R2, 0x1, -R3 ;  /* 0x0000000102009824 */ /* 0x000fe400078e0a03 */
[----:B------:R-:W-:Y:S02]  /*49a0*/  @!P1 IMAD.IADD R2, R3, 0x1, -R2 ;  /* 0x0000000103029824 */ /* 0x000fe400078e0a02 */
[----:B------:R-:W-:Y:S02]  /*49b0*/  @!P1 IMAD R45, R0, R9, R45 ;  /* 0x00000009002d9224 */ /* 0x000fe400078e022d */
[----:B------:R-:W-:Y:S01]  /*49c0*/  @!P1 IMAD R43, R2, R10, R43 ;  /* 0x0000000a022b9224 */ /* 0x000fe200078e022b */
[----:B------:R-:W-:Y:S06]  /*49d0*/  BRA.U !UP0, `(.L_x_77) ;  /* 0x0000000108407547 */ /* 0x000fec000b800000 */
[----:B------:R-:W1:Y:S01]  /*49e0*/  LDCU.64 UR8, c[0x4][0x80] ;  /* 0x01001000ff0877ac */ /* 0x000e620008000a00 */
[----:B------:R-:W-:Y:S01]  /*49f0*/  MOV R3, 0x0 ;  /* 0x0000000000037802 */ /* 0x000fe20000000f00 */
[----:B------:R-:W-:Y:S02]  /*4a00*/  HFMA2 R12, -RZ, RZ, 0, 5.9604644775390625e-08 ;  /* 0x00000001ff0c7431 */ /* 0x000fe400000001ff */
[----:B------:R-:W-:Y:S02]  /*4a10*/  IMAD.MOV.U32 R8, RZ, RZ, 0x70 ;  /* 0x00000070ff087424 */ /* 0x000fe400078e00ff */
[----:B------:R-:W-:Y:S01]  /*4a20*/  IMAD.MOV.U32 R13, RZ, RZ, RZ ;  /* 0x000000ffff0d7224 */ /* 0x000fe200078e00ff */
[----:B------:R-:W2:Y:S01]  /*4a30*/  LDCU.64 UR6, c[0x4][0x88] ;  /* 0x01001100ff0677ac */ /* 0x000ea20008000a00 */
[----:B------:R-:W3:Y:S01]  /*4a40*/  LDC.64 R2, c[0x4][R3] ;  /* 0x0100000003027b82 */ /* 0x000ee20000000a00 */
[----:B------:R-:W4:Y:S01]  /*4a50*/  LDCU.64 UR4, c[0x4][0x8] ;  /* 0x01000100ff0477ac */ /* 0x000f220008000a00 */
[----:B-1----:R-:W-:Y:S01]  /*4a60*/  MOV R5, UR9 ;  /* 0x0000000900057c02 */ /* 0x002fe20008000f00 */
[----:B------:R-:W-:Y:S01]  /*4a70*/  IMAD.U32 R4, RZ, RZ, UR8 ;  /* 0x00000008ff047e24 */ /* 0x000fe2000f8e00ff */
[----:B--2---:R-:W-:Y:S01]  /*4a80*/  MOV R7, UR7 ;  /* 0x0000000700077c02 */ /* 0x004fe20008000f00 */
[----:B------:R-:W-:Y:S01]  /*4a90*/  IMAD.U32 R6, RZ, RZ, UR6 ;  /* 0x00000006ff067e24 */ /* 0x000fe2000f8e00ff */
[----:B----4-:R-:W-:Y:S01]  /*4aa0*/  MOV R11, UR5 ;  /* 0x00000005000b7c02 */ /* 0x010fe20008000f00 */
[----:B------:R-:W-:Y:S02]  /*4ab0*/  IMAD.U32 R10, RZ, RZ, UR4 ;  /* 0x00000004ff0a7e24 */ /* 0x000fe4000f8e00ff */
[----:B------:R-:W-:Y:S07]  /*4ac0*/  LEPC R20, `(.L_x_77) ;  /* 0x000000001014794e */ /* 0x000fee0000000000 */
[----:B---3-5:R-:W-:Y:S05]  /*4ad0*/  CALL.ABS.NOINC R2 ;  /* 0x0000000002007343 */ /* 0x028fea0003c00000 */
.L_x_77:
[----:B------:R-:W-:Y:S01]  /*4ae0*/  LOP3.LUT P0, RZ, R111, 0x1b0, RZ, 0xc0, !PT ;  /* 0x000001b06fff7812 */ /* 0x000fe2000780c0ff */
[----:B------:R-:W-:Y:S11]  /*4af0*/  BSSY.RECONVERGENT B6, `(.L_x_78) ;  /* 0x0000013000067945 */ /* 0x000ff60003800200 */
[----:B------:R-:W-:Y:S01]  /*4b00*/  @!UPT UIADD3 URZ, UPT, UPT, URZ, URZ, URZ ;  /* 0x000000fffffff290 */ /* 0x000fe2000fffe0ff */
[----:B------:R-:W-:Y:S05]  /*4b10*/  @!P0 BRA `(.L_x_79) ;  /* 0x0000000000408947 */ /* 0x000fea0003800000 */
        /* <DEDUP_REMOVED lines=16> */
.L_x_79:
[----:B------:R-:W-:Y:S05]  /*4c20*/  BSYNC.RECONVERGENT B6 ;  /* 0x0000000000067941 */ /* 0x000fea0003800200 */
.L_x_78:
[----:B------:R-:W-:Y:S01]  /*4c30*/  ISETP.NE.U32.AND P3, PT, R88, RZ, PT ;  /* 0x000000ff5800720c */ /* 0x000fe20003f65070 */
[----:B------:R-:W-:Y:S01]  /*4c40*/  UISETP.NE.AND UP1, UPT, UR44, URZ, UPT ;  /* 0x000000ff2c00728c */ /* 0x000fe2000bf25270 */
[----:B------:R-:W-:Y:S02]  /*4c50*/  ISETP.NE.U32.AND P4, PT, R84, RZ, PT ;  /* 0x000000ff5400720c */ /* 0x000fe40003f85070 */
[----:B------:R-:W-:Y:S02]  /*4c60*/  ISETP.NE.AND.EX P3, PT, R89, RZ, PT, P3 ;  /* 0x000000ff5900720c */ /* 0x000fe40003f65330 */
[----:B------:R-:W-:Y:S02]  /*4c70*/  PLOP3.LUT P1, PT, PT, PT, PT, 0x8, 0x80 ;  /* 0x000000000080781c */ /* 0x000fe40003f2e170 */
[----:B------:R-:W-:Y:S02]  /*4c80*/  PLOP3.LUT P0, PT, PT, PT, UP1, 0x80, 0x8 ;  /* 0x000000000008781c */ /* 0x000fe40003f0f018 */
[----:B------:R-:W-:Y:S02]  /*4c90*/  ISETP.NE.AND.EX P4, PT, R85, RZ, PT, P4 ;  /* 0x000000ff5500720c */ /* 0x000fe40003f85340 */
[----:B------:R-:W1:Y:S09]  /*4ca0*/  @UP1 LDCU.64 UR4, c[0x0][0x888] ;  /* 0x00011100ff0417ac */ /* 0x000e720008000a00 */
[----:B------:R-:W-:Y:S01]  /*4cb0*/  @P0 PLOP3.LUT P1, PT, P3, PT, PT, 0x80, 0x8 ;  /* 0x000000000008081c */ /* 0x000fe20001f2f070 */
[----:B-1----:R-:W-:Y:S04]  /*4cc0*/  @UP1 UISETP.NE.U32.AND UP0, UPT, UR4, URZ, UPT ;  /* 0x000000ff0400128c */ /* 0x002fe8000bf05070 */
[----:B------:R-:W-:Y:S04]  /*4cd0*/  @UP1 UISETP.NE.AND.EX UP0, UPT, UR5, URZ, UPT, UP0 ;  /* 0x000000ff0500128c */ /* 0x000fe8000bf05300 */
[----:B------:R-:W-:Y:S01]  /*4ce0*/  @UP1 USEL UR4, URZ, 0xffffffff, UP0 ;  /* 0xffffffffff041887 */ /* 0x000fe20008000000 */
[----:B------:R-:W-:Y:S11]  /*4cf0*/  @!P3 BRA `(.L_x_80) ;  /* 0x00000000002cb947 */ /* 0x000ff60003800000 */
[----:B------:R-:W-:Y:S01]  /*4d00*/  ISETP.NE.U32.AND P2, PT, R86, RZ, PT ;  /* 0x000000ff5600720c */ /* 0x000fe20003f45070 */
[----:B------:R-:W-:Y:S03]  /*4d10*/  IMAD.MOV.U32 R98, RZ, RZ, 0x1 ;  /* 0x00000001ff627424 */ /* 0x000fe600078e00ff */
[----:B------:R-:W-:Y:S11]  /*4d20*/  ISETP.NE.AND.EX P2, PT, R87, RZ, PT, P2 ;  /* 0x000000ff5700720c */ /* 0x000ff60003f45320 */
[----:B------:R-:W-:Y:S02]  /*4d30*/  @!UPT UIADD3 URZ, UPT, UPT, URZ, URZ, URZ ;  /* 0x000000fffffff290 */ /* 0x000fe4000fffe0ff */
[----:B------:R-:W1:Y:S01]  /*4d40*/  @P2 LDC.64 R2, c[0x0][0x888] ;  /* 0x00022200ff022b82 */ /* 0x000e620000000a00 */
[----:B------:R-:W-:Y:S04]  /*4d50*/  @P2 IMAD R0, R88, UR36, RZ ;  /* 0x0000002458002c24 */ /* 0x000fe8000f8e02ff */
[----:B-1----:R-:W-:Y:S04]  /*4d60*/  @P2 IMAD.WIDE R2, R0, 0x4, R2 ;  /* 0x0000000400022825 */ /* 0x002fe800078e0202 */
[----:B------:R-:W-:Y:S01]  /*4d70*/  HFMA2 R0, -RZ, RZ, 0, 5.9604644775390625e-08 ;  /* 0x00000001ff007431 */ /* 0x000fe200000001ff */
[----:B-----5:R1:W5:Y:S04]  /*4d80*/  @P2 LDG.E R48, desc[UR40][R2.64] ;  /* 0x0000002802302981 */ /* 0x020368000c1e1900 */
[----:B------:R-:W-:Y:S01]  /*4d90*/  @!P2 PRMT R98, R0, 0x7610, R98 ;  /* 0x000076100062a816 */ /* 0x000fe20000000062 */
[----:B-1----:R-:W2:Y:S06]  /*4da0*/  @!P2 LDC R48, c[0x0][0x880] ;  /* 0x00022000ff30ab82 */ /* 0x002eac0000000800 */
.L_x_80:
[----:B------:R-:W-:Y:S05]  /*4db0*/  @!P4 BRA `(.L_x_81) ;  /* 0x000000000020c947 */ /* 0x000fea0003800000 */
[----:B------:R-:W-:Y:S04]  /*4dc0*/  ISETP.NE.U32.AND P2, PT, R82, RZ, PT ;  /* 0x000000ff5200720c */ /* 0x000fe80003f45070 */
[----:B------:R-:W-:Y:S11]  /*4dd0*/  ISETP.NE.AND.EX P2, PT, R83, RZ, PT, P2 ;  /* 0x000000ff5300720c */ /* 0x000ff60003f45320 */
[----:B------:R-:W-:Y:S02]  /*4de0*/  @!UPT UIADD3 URZ, UPT, UPT, URZ, URZ, URZ ;  /* 0x000000fffffff290 */ /* 0x000fe4000fffe0ff */
[----:B------:R-:W1:Y:S01]  /*4df0*/  @P2 LDC.64 R2, c[0x0][0x8a8] ;  /* 0x00022a00ff022b82 */ /* 0x000e620000000a00 */
[----:B------:R-:W-:Y:S04]  /*4e00*/  @P2 IMAD R0, R84, UR36, RZ ;  /* 0x0000002454002c24 */ /* 0x000fe8000f8e02ff */
[----:B-1----:R-:W-:Y:S05]  /*4e10*/  @P2 IMAD.WIDE R2, R0, 0x4, R2 ;  /* 0x0000000400022825 */ /* 0x002fea00078e0202 */
[----:B-----5:R1:W5:Y:S02]  /*4e20*/  @P2 LDG.E R47, desc[UR40][R2.64] ;  /* 0x00000028022f2981 */ /* 0x020364000c1e1900 */
[----:B-1----:R-:W3:Y:S02]  /*4e30*/  @!P2 LDC R47, c[0x0][0x8a0] ;  /* 0x00022800ff2fab82 */ /* 0x002ee40000000800 */
.L_x_81:
[----:B--2--5:R-:W-:Y:S01]  /*4e40*/  @P0 ISETP.NE.AND P4, PT, R48, RZ, PT ;  /* 0x000000ff3000020c */ /* 0x024fe20003f85270 */
[----:B------:R-:W-:Y:S01]  /*4e50*/  IMAD.U32 R0, RZ, RZ, UR4 ;  /* 0x00000004ff007e24 */ /* 0x000fe2000f8e00ff */
[----:B------:R-:W-:Y:S01]  /*4e60*/  @P0 LOP3.LUT P2, RZ, R98, 0xff, RZ, 0xc0, !PT ;  /* 0x000000ff62ff0812 */ /* 0x000fe2000784c0ff */
[----:B------:R-:W-:Y:S01]  /*4e70*/  BSSY B1, `(.L_x_82) ;  /* 0x0000039000017945 */ /* 0x000fe20003800000 */
[----:B------:R-:W-:Y:S02]  /*4e80*/  @P0 SEL R9, RZ, 0xffffffff, P4 ;  /* 0xffffffffff090807 */ /* 0x000fe40002000000 */
[----:B------:R-:W-:Y:S02]  /*4e90*/  CS2R R58, SRZ ;  /* 0x00000000003a7805 */ /* 0x000fe4000001ff00 */
[----:B------:R-:W-:Y:S02]  /*4ea0*/  LEA R92, R44, UR43, 0x3 ;  /* 0x0000002b2c5c7c11 */ /* 0x000fe4000f8e18ff */
[----:B------:R-:W-:Y:S02]  /*4eb0*/  CS2R R56, SRZ ;  /* 0x0000000000387805 */ /* 0x000fe4000001ff00 */
[----:B------:R-:W-:Y:S02]  /*4ec0*/  @P1 SEL R9, R0, R9, !P2 ;  /* 0x0000000900091207 */ /* 0x000fe40005000000 */
[----:B------:R-:W-:Y:S02]  /*4ed0*/  CS2R R54, SRZ ;  /* 0x0000000000367805 */ /* 0x000fe4000001ff00 */
[----:B------:R-:W-:Y:S02]  /*4ee0*/  SHF.L.U32 R7, R110, 0x1f, RZ ;  /* 0x0000001f6e077819 */ /* 0x000fe400000006ff */
[----:B------:R-:W-:Y:S02]  /*4ef0*/  CS2R R52, SRZ ;  /* 0x0000000000347805 */ /* 0x000fe4000001ff00 */
[----:B------:R-:W-:Y:S02]  /*4f00*/  @P0 LOP3.LUT R9, R9, 0x1, RZ, 0xc0, !PT ;  /* 0x0000000109090812 */ /* 0x000fe400078ec0ff */
[C---:B------:R-:W-:Y:S02]  /*4f10*/  LEA.HI R5, R44.reuse, R44, RZ, 0x1 ;  /* 0x0000002c2c057211 */ /* 0x040fe400078f08ff */
[----:B------:R-:W-:Y:S02]  /*4f20*/  ISETP.NE.U32.OR P1, PT, R9, 0x1, !P0 ;  /* 0x000000010900780c */ /* 0x000fe40004725470 */
[----:B------:R-:W-:Y:S01]  /*4f30*/  PLOP3.LUT P5, PT, PT, PT, PT, 0x8, 0x80 ;  /* 0x000000000080781c */ /* 0x000fe20003fae170 */
[C---:B------:R-:W-:Y:S01]  /*4f40*/  IMAD.SHL.U32 R3, R5.reuse, 0x20, RZ ;  /* 0x0000002005037824 */ /* 0x040fe200078e00ff */
[----:B------:R-:W-:Y:S04]  /*4f50*/  LOP3.LUT R5, R5, 0xffe, RZ, 0xc0, !PT ;  /* 0x00000ffe05057812 */ /* 0x000fe800078ec0ff */
[----:B------:R-:W-:Y:S01]  /*4f60*/  LOP3.LUT R3, R3, 0xffffffc0, RZ, 0xc0, !PT ;  /* 0xffffffc003037812 */ /* 0x000fe200078ec0ff */
[----:B------:R-:W-:Y:S04]  /*4f70*/  IMAD.IADD R32, R44, 0x1, -R5 ;  /* 0x000000012c207824 */ /* 0x000fe800078e0a05 */
[----:B------:R-:W-:Y:S01]  /*4f80*/  @P1 SHF.L.U32 R2, R108, 0x1f, RZ ;  /* 0x0000001f6c021819 */ /* 0x000fe200000006ff */
[----:B------:R-:W-:Y:S03]  /*4f90*/  IMAD.IADD R3, R46, 0x1, R3 ;  /* 0x000000012e037824 */ /* 0x000fe600078e0203 */
[----:B------:R-:W1:Y:S01]  /*4fa0*/  @P1 SYNCS.PHASECHK.TRANS64.TRYWAIT P0, [UR43+0x20], R2 ;  /* 0x00002002ff0015a7 */ /* 0x000e62000800112b */
[----:B------:R-:W-:Y:S01]  /*4fb0*/  IMAD R32, R32, 0x100000, R3 ;  /* 0x0010000020207824 */ /* 0x000fe200078e0203 */
[----:B------:R2:W4:Y:S01]  /*4fc0*/  SYNCS.PHASECHK.TRANS64.TRYWAIT P4, [R92+URZ+0x60], R7 ;  /* 0x000060075c0075a7 */ /* 0x00052200080811ff */
[----:B-1----:R-:W-:Y:S01]  /*4fd0*/  @P1 PLOP3.LUT P5, PT, P0, PT, PT, 0x8, 0x80 ;  /* 0x000000000080181c */ /* 0x002fe200007ae170 */
[----:B------:R-:W-:Y:S01]  /*4fe0*/  @!UPT UIADD3 URZ, UPT, UPT, URZ, URZ, URZ ;  /* 0x000000fffffff290 */ /* 0x000fe2000fffe0ff */
[----:B--2---:R-:W-:Y:S11]  /*4ff0*/  @!P1 BRA `(.L_x_83) ;  /* 0x0000000000809947 */ /* 0x004ff60003800000 */
[----:B------:R-:W-:Y:S01]  /*5000*/  ISETP.NE.U32.AND P0, PT, RZ, UR38, PT ;  /* 0x00000026ff007c0c */ /* 0x000fe2000bf05070 */
[----:B------:R-:W-:Y:S01]  /*5010*/  BSSY B0, `(.L_x_84) ;  /* 0x0000012000007945 */ /* 0x000fe20003800000 */
[----:B------:R-:W-:Y:S02]  /*5020*/  ISETP.NE.AND P2, PT, R48, RZ, PT ;  /* 0x000000ff3000720c */ /* 0x000fe40003f45270 */
[----:B------:R-:W-:Y:S02]  /*5030*/  CS2R R54, SRZ ;  /* 0x0000000000367805 */ /* 0x000fe4000001ff00 */
[----:B------:R-:W-:Y:S02]  /*5040*/  ISETP.NE.AND.EX P0, PT, RZ, UR39, PT, P0 ;  /* 0x00000027ff007c0c */ /* 0x000fe4000bf05300 */
[----:B------:R-:W-:Y:S02]  /*5050*/  CS2R R52, SRZ ;  /* 0x0000000000347805 */ /* 0x000fe4000001ff00 */
[----:B------:R-:W-:Y:S02]  /*5060*/  LOP3.LUT P1, RZ, R98, 0xff, RZ, 0xc0, !PT ;  /* 0x000000ff62ff7812 */ /* 0x000fe4000782c0ff */
[----:B------:R-:W-:Y:S02]  /*5070*/  CS2R R58, SRZ ;  /* 0x00000000003a7805 */ /* 0x000fe4000001ff00 */
[----:B------:R-:W-:Y:S02]  /*5080*/  SEL R0, RZ, 0xffffffff, P2 ;  /* 0xffffffffff007807 */ /* 0x000fe40001000000 */
[----:B------:R-:W-:Y:S02]  /*5090*/  CS2R R56, SRZ ;  /* 0x0000000000387805 */ /* 0x000fe4000001ff00 */
[----:B------:R-:W-:Y:S04]  /*50a0*/  SEL R3, RZ, 0xffffffff, P0 ;  /* 0xffffffffff037807 */ /* 0x000fe80000000000 */
[----:B------:R-:W-:Y:S04]  /*50b0*/  @P3 SEL R0, R3, R0, !P1 ;  /* 0x0000000003003207 */ /* 0x000fe80004800000 */
[----:B------:R-:W-:Y:S04]  /*50c0*/  LOP3.LUT R0, R0, 0x1, RZ, 0xc0, !PT ;  /* 0x0000000100007812 */ /* 0x000fe800078ec0ff */
[----:B------:R-:W-:Y:S01]  /*50d0*/  ISETP.NE.U32.AND P0, PT, R0, 0x1, PT ;  /* 0x000000010000780c */ /* 0x000fe20003f05070 */
[----:B------:R-:W-:Y:S01]  /*50e0*/  @!UPT UIADD3 URZ, UPT, UPT, URZ, URZ, URZ ;  /* 0x000000fffffff290 */ /* 0x000fe2000fffe0ff */
[----:B------:R-:W-:Y:S11]  /*50f0*/  @!P5 BRA `(.L_x_85) ;  /* 0x00000000000cd947 */ /* 0x000ff60003800000 */
[----:B------:R-:W-:Y:S04]  /*5100*/  SHF.L.U32 R3, R108, 0x1f, RZ ;  /* 0x0000001f6c037819 */ /* 0x000fe800000006ff */
[----:B------:R-:W1:Y:S02]  /*5110*/  SYNCS.PHASECHK.TRANS64.TRYWAIT P1, [UR43+0x20], R3 ;  /* 0x00002003ff0075a7 */ /* 0x000e64000802112b */
[----:B-1----:R-:W-:Y:S05]  /*5120*/  @!P1 BRA `(.L_x_86) ;  /* 0x0000001400409947 */ /* 0x002fea0003800000 */
.L_x_85:
[----:B------:R-:W-:Y:S05]  /*5130*/  BSYNC B0 ;  /* 0x0000000000007941 */ /* 0x000fea0003800000 */
.L_x_84:
[----:B------:R2:W1:Y:S01]  /*5140*/  @P0 LDS.128 R52, [R105+UR43+0x200] ;  /* 0x0002002b69340984 */ /* 0x0004620008000c00 */
[----:B------:R-:W-:Y:S01]  /*5150*/  UIADD3 UR4, UPT, UPT, UR43, 0x28, URZ ;  /* 0x000000282b047890 */ /* 0x000fe2000fffe0ff */
[----:B------:R-:W-:Y:S02]  /*5160*/  LOP3.LUT R108, R108, 0x1, RZ, 0x3c, !PT ;  /* 0x000000016c6c7812 */ /* 0x000fe400078e3cff */
[----:B------:R2:W1:Y:S01]  /*5170*/  @P0 LDS.128 R56, [R104+0x10] ;  /* 0x0000100068380984 */ /* 0x0004620000000c00 */
[----:B------:R-:W-:Y:S01]  /*5180*/  UPRMT UR4, UR37, 0x654, UR4 ;  /* 0x0000065425047896 */ /* 0x000fe20008000004 */
[----:B------:R-:W-:Y:S01]  /*5190*/  @!PT LDS RZ, [RZ] ;  /* 0x00000000fffff984 */ /* 0x000fe20000000800 */
[----:B------:R-:W-:Y:S01]  /*51a0*/  @!PT LDS RZ, [RZ] ;  /* 0x00000000fffff984 */ /* 0x000fe20000000800 */
[----:B------:R-:W-:Y:S01]  /*51b0*/  @!PT LDS RZ, [RZ] ;  /* 0x00000000fffff984 */ /* 0x000fe20000000800 */
[----:B------:R-:W-:Y:S01]  /*51c0*/  @!PT LDS RZ, [RZ] ;  /* 0x00000000fffff984 */ /* 0x000fe20000000800 */
[----:B------:R5:W-:Y:S06]  /*51d0*/  MEMBAR.ALL.CTA ;  /* 0x0000000000007992 */ /* 0x000bec0000008000 */
[----:B-----5:R-:W5:Y:S02]  /*51e0*/  FENCE.VIEW.ASYNC.S ;  /* 0x00000000000073c6 */ /* 0x020f640000000000 */
[----:B-----5:R-:W-:Y:S03]  /*51f0*/  SYNCS.ARRIVE.TRANS64.RED.A1T0 RZ, [UR4], RZ ;  /* 0x000000ffffff79a7 */ /* 0x020fe60008100404 */
.L_x_83:
[----:B------:R-:W-:Y:S05]  /*5200*/  BSYNC B1 ;  /* 0x0000000000017941 */ /* 0x000fea0003800000 */
.L_x_82:
[----:B-1----:R-:W-:Y:S04]  /*5210*/  SHF.R.U32.HI R3, RZ, 0x15, R32 ;  /* 0x00000015ff037819 */ /* 0x002fe80000011620 */
[----:B------:R-:W-:Y:S01]  /*5220*/  LOP3.LUT P0, RZ, R3, 0x3, R106, 0x48, !PT ;  /* 0x0000000303ff7812 */ /* 0x000fe2000780486a */
[----:B------:R-:W-:Y:S01]  /*5230*/  @!UPT UIADD3 URZ, UPT, UPT, URZ, URZ, URZ ;  /* 0x000000fffffff290 */ /* 0x000fe2000fffe0ff */
[----:B----4-:R-:W-:Y:S11]  /*5240*/  @P4 BRA `(.L_x_87) ;  /* 0x0000000000084947 */ /* 0x010ff60003800000 */
[----:B------:R-:W1:Y:S02]  /*5250*/  SYNCS.PHASECHK.TRANS64.TRYWAIT P1, [R92+URZ+0x60], R7 ;  /* 0x000060075c0075a7 */ /* 0x000e6400080211ff */
[----:B-1----:R-:W-:Y:S05]  /*5260*/  @!P1 BRA `(.L_x_88) ;  /* 0x0000001400089947 */ /* 0x002fea0003800000 */
.L_x_87:
[----:B------:R-:W-:Y:S05]  /*5270*/  @!P0 BRA `(.L_x_89) ;  /* 0x0000000000408947 */ /* 0x000fea0003800000 */
[----:B------:R-:W4:Y:S01]  /*5280*/  LDCU.64 UR8, c[0x4][0x70] ;  /* 0x01000e00ff0877ac */ /* 0x000f220008000a00 */
[----:B------:R-:W-:Y:S01]  /*5290*/  MOV R3, 0x0 ;  /* 0x0000000000037802 */ /* 0x000fe20000000f00 */
[----:B------:R-:W-:Y:S02]  /*52a0*/  HFMA2 R12, -RZ, RZ, 0, 5.9604644775390625e-08 ;  /* 0x00000001ff0c7431 */ /* 0x000fe400000001ff */
[----:B------:R-:W-:Y:S02]  /*52b0*/  IMAD.MOV.U32 R8, RZ, RZ, 0x192 ;  /* 0x00000192ff087424 */ /* 0x000fe400078e00ff */
[----:B------:R-:W-:Y:S01]  /*52c0*/  IMAD.MOV.U32 R13, RZ, RZ, RZ ;  /* 0x000000ffff0d7224 */ /* 0x000fe200078e00ff */
[----:B------:R-:W1:Y:S01]  /*52d0*/  LDCU.64 UR6, c[0x4][0x78] ;  /* 0x01000f00ff0677ac */ /* 0x000e620008000a00 */
[----:B------:R-:W2:Y:S01]  /*52e0*/  LDC.64 R2, c[0x4][R3] ;  /* 0x0100000003027b82 */ /* 0x000ea20000000a00 */
[----:B------:R-:W5:Y:S01]  /*52f0*/  LDCU.64 UR4, c[0x4][0x10] ;  /* 0x01000200ff0477ac */ /* 0x000f620008000a00 */
[----:B----4-:R-:W-:Y:S01]  /*5300*/  MOV R5, UR9 ;  /* 0x0000000900057c02 */ /* 0x010fe20008000f00 */
[----:B------:R-:W-:Y:S01]  /*5310*/  IMAD.U32 R4, RZ, RZ, UR8 ;  /* 0x00000008ff047e24 */ /* 0x000fe2000f8e00ff */
[----:B-1----:R-:W-:Y:S01]  /*5320*/  MOV R7, UR7 ;  /* 0x0000000700077c02 */ /* 0x002fe20008000f00 */
[----:B------:R-:W-:Y:S01]  /*5330*/  IMAD.U32 R6, RZ, RZ, UR6 ;  /* 0x00000006ff067e24 */ /* 0x000fe2000f8e00ff */
[----:B-----5:R-:W-:Y:S01]  /*5340*/  MOV R11, UR5 ;  /* 0x00000005000b7c02 */ /* 0x020fe20008000f00 */
[----:B------:R-:W-:Y:S02]  /*5350*/  IMAD.U32 R10, RZ, RZ, UR4 ;  /* 0x00000004ff0a7e24 */ /* 0x000fe4000f8e00ff */
[----:B------:R-:W-:Y:S07]  /*5360*/  LEPC R20, `(.L_x_89) ;  /* 0x000000001014794e */ /* 0x000fee0000000000 */
[----:B--23--:R-:W-:Y:S05]  /*5370*/  CALL.ABS.NOINC R2 ;  /* 0x0000000002007343 */ /* 0x00cfea0003c00000 */
.L_x_89:
[----:B------:R-:W-:Y:S01]  /*5380*/  LOP3.LUT P0, RZ, R103, 0x60, RZ, 0xc0, !PT ;  /* 0x0000006067ff7812 */ /* 0x000fe2000780c0ff */
[----:B------:R-:W-:Y:S05]  /*5390*/  WARPSYNC.ALL ;  /* 0x0000000000007948 */ /* 0x000fea0003800000 */
[----:B------:R-:W-:Y:S01]  /*53a0*/  IMAD.SHL.U32 R78, R53, 0x100, RZ ;  /* 0x00000100354e7824 */ /* 0x000fe200078e00ff */
[----:B------:R-:W-:Y:S01]  /*53b0*/  R2UR UR4, R32 ;  /* 0x00000000200472ca */ /* 0x000fe200000e0000 */
[----:B------:R-:W-:Y:S01]  /*53c0*/  IMAD.SHL.U32 R72, R55, 0x100, RZ ;  /* 0x0000010037487824 */ /* 0x000fe200078e00ff */
[C---:B------:R-:W-:Y:S01]  /*53d0*/  SHF.L.U32 R50, R52.reuse, 0x10, RZ ;  /* 0x0000001034327819 */ /* 0x040fe200000006ff */
[----:B------:R-:W-:Y:S01]  /*53e0*/  IMAD.SHL.U32 R66, R57, 0x100, RZ ;  /* 0x0000010039427824 */ /* 0x000fe200078e00ff */
[C---:B------:R-:W-:Y:S01]  /*53f0*/  PRMT R49, R52.reuse, 0x8880, RZ ;  /* 0x0000888034317816 */ /* 0x040fe200000000ff */
[----:B------:R-:W-:Y:S01]  /*5400*/  IMAD.SHL.U32 R60, R59, 0x100, RZ ;  /* 0x000001003b3c7824 */ /* 0x000fe200078e00ff */
[----:B------:R-:W-:Y:S01]  /*5410*/  SHF.L.U32 R51, R52, 0x8, RZ ;  /* 0x0000000834337819 */ /* 0x000fe200000006ff */
[----:B------:R-:W-:Y:S01]  /*5420*/  BSSY.RECONVERGENT B0, `(.L_x_90) ;  /* 0x00000a0000007945 */ /* 0x000fe20003800200 */
[----:B------:R-:W-:Y:S02]  /*5430*/  SHF.R.S32.HI R50, RZ, 0x18, R50 ;  /* 0x00000018ff327819 */ /* 0x000fe40000011432 */
[C---:B------:R-:W-:Y:S02]  /*5440*/  PRMT R80, R53.reuse, 0x8880, RZ ;  /* 0x0000888035507816 */ /* 0x040fe400000000ff */
[----:B------:R-:W-:Y:S01]  /*5450*/  SHF.R.S32.HI R51, RZ, 0x18, R51 ;  /* 0x00000018ff337819 */ /* 0x000fe20000011433 */
[----:B-1----:R-:W-:Y:S01]  /*5460*/  LDTM.16dp32bit_t0_t15.x32 R4, tmem[UR4] ;  /* 0x00000004000479ee */ /* 0x002fe20008a80000 */
[----:B------:R-:W3:Y:S01]  /*5470*/  LDTM.16dp32bit_t16_t31.x32 R4, tmem[UR4+0x20] ;  /* 0x00002004000479ee */ /* 0x000ee20008aa0000 */
[----:B------:R-:W-:Y:S01]  /*5480*/  NOP ;  /* 0x0000000000007918 */ /* 0x000fe20000000000 */
[----:B------:R-:W-:Y:S02]  /*5490*/  R2UR UR5, R92 ;  /* 0x000000005c0572ca */ /* 0x000fe400000e0000 */
[----:B------:R-:W-:Y:S02]  /*54a0*/  SHF.R.S32.HI R52, RZ, 0x18, R52 ;  /* 0x00000018ff347819 */ /* 0x000fe40000011434 */
[----:B------:R-:W-:Y:S02]  /*54b0*/  SHF.L.U32 R79, R53, 0x10, RZ ;  /* 0x00000010354f7819 */ /* 0x000fe400000006ff */
[C---:B------:R-:W-:Y:S02]  /*54c0*/  PRMT R77, R54.reuse, 0x8880, RZ ;  /* 0x00008880364d7816 */ /* 0x040fe400000000ff */
[----:B------:R-:W-:Y:S02]  /*54d0*/  SHF.R.S32.HI R53, RZ, 0x18, R53 ;  /* 0x00000018ff357819 */ /* 0x000fe40000011435 */
[----:B------:R-:W-:Y:S02]  /*54e0*/  SHF.L.U32 R76, R54, 0x10, RZ ;  /* 0x00000010364c7819 */ /* 0x000fe400000006ff */
[C---:B------:R-:W-:Y:S01]  /*54f0*/  PRMT R74, R55.reuse, 0x8880, RZ ;  /* 0x00008880374a7816 */ /* 0x040fe200000000ff */
[----:B------:R-:W-:Y:S01]  /*5500*/  UIADD3 UR5, UPT, UPT, UR5, 0x80, URZ ;  /* 0x0000008005057890 */ /* 0x000fe2000fffe0ff */
[----:B------:R-:W-:Y:S02]  /*5510*/  SHF.L.U32 R73, R55, 0x10, RZ ;  /* 0x0000001037497819 */ /* 0x000fe400000006ff */
[C---:B------:R-:W-:Y:S01]  /*5520*/  PRMT R71, R56.reuse, 0x8880, RZ ;  /* 0x0000888038477816 */ /* 0x040fe200000000ff */
[----:B------:R-:W-:Y:S01]  /*5530*/  UPRMT UR5, UR37, 0x654, UR5 ;  /* 0x0000065425057896 */ /* 0x000fe20008000005 */
[----:B------:R-:W-:Y:S02]  /*5540*/  SHF.R.S32.HI R55, RZ, 0x18, R55 ;  /* 0x00000018ff377819 */ /* 0x000fe40000011437 */
[----:B------:R-:W-:Y:S01]  /*5550*/  SHF.L.U32 R70, R56, 0x10, RZ ;  /* 0x0000001038467819 */ /* 0x000fe200000006ff */
[----:B---3--:R-:W-:Y:S01]  /*5560*/  IMAD R4, R47, R4, RZ ;  /* 0x000000042f047224 */ /* 0x008fe200078e02ff */
[----:B------:R-:W-:Y:S01]  /*5570*/  PRMT R68, R57, 0x8880, RZ ;  /* 0x0000888039447816 */ /* 0x000fe200000000ff */
[----:B------:R-:W-:Y:S01]  /*5580*/  IMAD R5, R47, R5, RZ ;  /* 0x000000052f057224 */ /* 0x000fe200078e02ff */
[----:B------:R-:W-:Y:S01]  /*5590*/  SHF.L.U32 R67, R57, 0x10, RZ ;  /* 0x0000001039437819 */ /* 0x000fe200000006ff */
[----:B------:R-:W-:Y:S01]  /*55a0*/  IMAD R6, R47, R6, RZ ;  /* 0x000000062f067224 */ /* 0x000fe200078e02ff */
[----:B------:R-:W-:Y:S01]  /*55b0*/  SYNCS.ARRIVE.TRANS64.RED.A1T0 RZ, [UR5], RZ ;  /* 0x000000ffffff79a7 */ /* 0x000fe20008100405 */
[----:B------:R-:W-:Y:S01]  /*55c0*/  IMAD R4, R49, R48, R4 ;  /* 0x0000003031047224 */ /* 0x000fe200078e0204 */
[----:B------:R-:W-:Y:S01]  /*55d0*/  MOV R49, R80 ;  /* 0x0000005000317202 */ /* 0x000fe20000000f00 */
[----:B------:R-:W-:Y:S01]  /*55e0*/  IMAD R7, R47, R7, RZ ;  /* 0x000000072f077224 */ /* 0x000fe200078e02ff */
[----:B------:R-:W-:Y:S01]  /*55f0*/  PRMT R65, R58, 0x8880, RZ ;  /* 0x000088803a417816 */ /* 0x000fe200000000ff */
[-C--:B------:R-:W-:Y:S01]  /*5600*/  IMAD R5, R50, R48.reuse, R5 ;  /* 0x0000003032057224 */ /* 0x080fe200078e0205 */
[----:B------:R-:W-:Y:S01]  /*5610*/  SHF.R.S32.HI R50, RZ, 0x18, R79 ;  /* 0x00000018ff327819 */ /* 0x000fe2000001144f */
[----:B------:R-:W-:Y:S01]  /*5620*/  IMAD R6, R51, R48, R6 ;  /* 0x0000003033067224 */ /* 0x000fe200078e0206 */
[----:B------:R-:W-:Y:S01]  /*5630*/  SHF.R.S32.HI R51, RZ, 0x18, R78 ;  /* 0x00000018ff337819 */ /* 0x000fe2000001144e */
[C---:B------:R-:W-:Y:S01]  /*5640*/  IMAD R8, R47.reuse, R8, RZ ;  /* 0x000000082f087224 */ /* 0x040fe200078e02ff */
[----:B------:R-:W-:Y:S01]  /*5650*/  SHF.R.S32.HI R57, RZ, 0x18, R57 ;  /* 0x00000018ff397819 */ /* 0x000fe20000011439 */
[----:B------:R-:W-:Y:S01]  /*5660*/  IMAD R7, R52, R48, R7 ;  /* 0x0000003034077224 */ /* 0x000fe200078e0207 */
[----:B------:R-:W-:Y:S01]  /*5670*/  SHF.L.U32 R64, R58, 0x10, RZ ;  /* 0x000000103a407819 */ /* 0x000fe200000006ff */
[----:B------:R-:W-:Y:S01]  /*5680*/  IMAD R9, R47, R9, RZ ;  /* 0x000000092f097224 */ /* 0x000fe200078e02ff */
[----:B------:R-:W-:Y:S01]  /*5690*/  PRMT R62, R59, 0x8880, RZ ;  /* 0x000088803b3e7816 */ /* 0x000fe200000000ff */
[----:B------:R-:W-:Y:S01]  /*56a0*/  IMAD R10, R47, R10, RZ ;  /* 0x0000000a2f0a7224 */ /* 0x000fe200078e02ff */
[----:B------:R-:W-:Y:S01]  /*56b0*/  I2IP.S8.S32.SAT R92, R7, R6, RZ ;  /* 0x00000006075c7239 */ /* 0x000fe200000014ff */
[----:B------:R-:W-:Y:S01]  /*56c0*/  IMAD R8, R49, R48, R8 ;  /* 0x0000003031087224 */ /* 0x000fe200078e0208 */
[----:B------:R-:W-:Y:S01]  /*56d0*/  MOV R49, R77 ;  /* 0x0000004d00317202 */ /* 0x000fe20000000f00 */
[----:B------:R-:W-:Y:S01]  /*56e0*/  IMAD R11, R47, R11, RZ ;  /* 0x0000000b2f0b7224 */ /* 0x000fe200078e02ff */
[----:B------:R-:W-:Y:S01]  /*56f0*/  I2IP.S8.S32.SAT R92, R5, R4, R92 ;  /* 0x00000004055c7239 */ /* 0x000fe2000000145c */
[-C--:B------:R-:W-:Y:S01]  /*5700*/  IMAD R9, R50, R48.reuse, R9 ;  /* 0x0000003032097224 */ /* 0x080fe200078e0209 */
[----:B------:R-:W-:Y:S01]  /*5710*/  SHF.R.S32.HI R50, RZ, 0x18, R76 ;  /* 0x00000018ff327819 */ /* 0x000fe2000001144c */
[----:B------:R-:W-:Y:S01]  /*5720*/  IMAD R10, R51, R48, R10 ;  /* 0x00000030330a7224 */ /* 0x000fe200078e020a */
[----:B------:R-:W-:Y:S01]  /*5730*/  MOV R51, R74 ;  /* 0x0000004a00337202 */ /* 0x000fe20000000f00 */
[----:B------:R-:W-:Y:S01]  /*5740*/  IMAD R12, R47, R12, RZ ;  /* 0x0000000c2f0c7224 */ /* 0x000fe200078e02ff */
[----:B------:R-:W-:Y:S01]  /*5750*/  SHF.L.U32 R75, R54, 0x8, RZ ;  /* 0x00000008364b7819 */ /* 0x000fe200000006ff */
[-C--:B------:R-:W-:Y:S01]  /*5760*/  IMAD R11, R53, R48.reuse, R11 ;  /* 0x00000030350b7224 */ /* 0x080fe200078e020b */
[----:B------:R-:W-:Y:S01]  /*5770*/  SHF.R.S32.HI R54, RZ, 0x18, R54 ;  /* 0x00000018ff367819 */ /* 0x000fe20000011436 */
[----:B------:R-:W-:Y:S01]  /*5780*/  IMAD R13, R47, R13, RZ ;  /* 0x0000000d2f0d7224 */ /* 0x000fe200078e02ff */
[----:B------:R-:W-:Y:S01]  /*5790*/  SHF.R.S32.HI R53, RZ, 0x18, R72 ;  /* 0x00000018ff357819 */ /* 0x000fe20000011448 */
[----:B------:R-:W-:Y:S01]  /*57a0*/  IMAD R12, R49, R48, R12 ;  /* 0x00000030310c7224 */ /* 0x000fe200078e020c */
[----:B------:R-:W-:Y:S01]  /*57b0*/  SHF.R.S32.HI R49, RZ, 0x18, R75 ;  /* 0x00000018ff317819 */ /* 0x000fe2000001144b */
[----:B------:R-:W-:Y:S01]  /*57c0*/  IMAD R14, R47, R14, RZ ;  /* 0x0000000e2f0e7224 */ /* 0x000fe200078e02ff */
[----:B------:R-:W-:Y:S01]  /*57d0*/  I2IP.S8.S32.SAT R93, R11, R10, RZ ;  /* 0x0000000a0b5d7239 */ /* 0x000fe200000014ff */
[----:B------:R-:W-:Y:S01]  /*57e0*/  IMAD R15, R47, R15, RZ ;  /* 0x0000000f2f0f7224 */ /* 0x000fe200078e02ff */
[----:B------:R-:W-:Y:S01]  /*57f0*/  SHF.L.U32 R61, R59, 0x10, RZ ;  /* 0x000000103b3d7819 */ /* 0x000fe200000006ff */
[----:B------:R-:W-:Y:S01]  /*5800*/  IMAD R13, R50, R48, R13 ;  /* 0x00000030320d7224 */ /* 0x000fe200078e020d */
[----:B------:R-:W-:Y:S01]  /*5810*/  I2IP.S8.S32.SAT R93, R9, R8, R93 ;  /* 0x00000008095d7239 */ /* 0x000fe2000000145d */
[----:B------:R-:W-:Y:S01]  /*5820*/  IMAD R16, R47, R16, RZ ;  /* 0x000000102f107224 */ /* 0x000fe200078e02ff */
[----:B------:R-:W-:Y:S01]  /*5830*/  SHF.R.S32.HI R50, RZ, 0x18, R73 ;  /* 0x00000018ff327819 */ /* 0x000fe20000011449 */
[-C--:B------:R-:W-:Y:S01]  /*5840*/  IMAD R14, R49, R48.reuse, R14 ;  /* 0x00000030310e7224 */ /* 0x080fe200078e020e */
[----:B------:R-:W-:Y:S01]  /*5850*/  SHF.R.S32.HI R59, RZ, 0x18, R59 ;  /* 0x00000018ff3b7819 */ /* 0x000fe2000001143b */
[C---:B------:R-:W-:Y:S01]  /*5860*/  IMAD R17, R47.reuse, R17, RZ ;  /* 0x000000112f117224 */ /* 0x040fe200078e02ff */
[----:B------:R-:W-:Y:S01]  /*5870*/  SHF.L.U32 R69, R56, 0x8, RZ ;  /* 0x0000000838457819 */ /* 0x000fe200000006ff */
[----:B------:R-:W-:Y:S01]  /*5880*/  IMAD R15, R54, R48, R15 ;  /* 0x00000030360f7224 */ /* 0x000fe200078e020f */
[----:B------:R-:W-:Y:S01]  /*5890*/  SHF.R.S32.HI R56, RZ, 0x18, R56 ;  /* 0x00000018ff387819 */ /* 0x000fe20000011438 */
[----:B------:R-:W-:Y:S01]  /*58a0*/  IMAD R18, R47, R18, RZ ;  /* 0x000000122f127224 */ /* 0x000fe200078e02ff */
[----:B------:R-:W-:Y:S01]  /*58b0*/  SHF.L.U32 R63, R58, 0x8, RZ ;  /* 0x000000083a3f7819 */ /* 0x000fe200000006ff */
[----:B------:R-:W-:Y:S01]  /*58c0*/  IMAD R16, R51, R48, R16 ;  /* 0x0000003033107224 */ /* 0x000fe200078e0210 */
[----:B------:R-:W-:Y:S01]  /*58d0*/  I2IP.S8.S32.SAT R94, R15, R14, RZ ;  /* 0x0000000e0f5e7239 */ /* 0x000fe200000014ff */
[----:B------:R-:W-:Y:S01]  /*58e0*/  IMAD R19, R47, R19, RZ ;  /* 0x000000132f137224 */ /* 0x000fe200078e02ff */
[----:B------:R-:W-:Y:S01]  /*58f0*/  SHF.R.S32.HI R51, RZ, 0x18, R70 ;  /* 0x00000018ff337819 */ /* 0x000fe20000011446 */
[----:B------:R-:W-:Y:S01]  /*5900*/  IMAD R17, R50, R48, R17 ;  /* 0x0000003032117224 */ /* 0x000fe200078e0211 */
[----:B------:R-:W-:Y:S01]  /*5910*/  I2IP.S8.S32.SAT R94, R13, R12, R94 ;  /* 0x0000000c0d5e7239 */ /* 0x000fe2000000145e */
[----:B------:R-:W-:Y:S01]  /*5920*/  IMAD R0, R47, R20, RZ ;  /* 0x000000142f007224 */ /* 0x000fe200078e02ff */
[----:B------:R-:W-:Y:S01]  /*5930*/  SHF.R.S32.HI R50, RZ, 0x18, R69 ;  /* 0x00000018ff327819 */ /* 0x000fe20000011445 */
[-C--:B------:R-:W-:Y:S01]  /*5940*/  IMAD R18, R53, R48.reuse, R18 ;  /* 0x0000003035127224 */ /* 0x080fe200078e0212 */
[----:B------:R-:W-:Y:S01]  /*5950*/  SHF.R.S32.HI R58, RZ, 0x18, R58 ;  /* 0x00000018ff3a7819 */ /* 0x000fe2000001143a */
[----:B------:R-:W-:Y:S01]  /*5960*/  IMAD.MOV.U32 R49, RZ, RZ, R71 ;  /* 0x000000ffff317224 */ /* 0x000fe200078e0047 */
[----:B------:R-:W-:Y:S01]  /*5970*/  SHF.R.S32.HI R53, RZ, 0x18, R60 ;  /* 0x00000018ff357819 */ /* 0x000fe2000001143c */
[----:B------:R-:W-:Y:S02]  /*5980*/  IMAD R2, R47, R21, RZ ;  /* 0x000000152f027224 */ /* 0x000fe400078e02ff */
[----:B------:R-:W-:Y:S02]  /*5990*/  IMAD R19, R55, R48, R19 ;  /* 0x0000003037137224 */ /* 0x000fe400078e0213 */
[----:B------:R-:W-:Y:S02]  /*59a0*/  IMAD R3, R47, R22, RZ ;  /* 0x000000162f037224 */ /* 0x000fe400078e02ff */
[----:B------:R-:W-:Y:S01]  /*59b0*/  IMAD R0, R49, R48, R0 ;  /* 0x0000003031007224 */ /* 0x000fe200078e0200 */
[----:B------:R-:W-:Y:S01]  /*59c0*/  I2IP.S8.S32.SAT R95, R19, R18, RZ ;  /* 0x00000012135f7239 */ /* 0x000fe200000014ff */
[----:B------:R-:W-:Y:S01]  /*59d0*/  IMAD R23, R47, R23, RZ ;  /* 0x000000172f177224 */ /* 0x000fe200078e02ff */
[----:B------:R-:W-:Y:S01]  /*59e0*/  MOV R49, R68 ;  /* 0x0000004400317202 */ /* 0x000fe20000000f00 */
[----:B------:R-:W-:Y:S01]  /*59f0*/  IMAD R2, R51, R48, R2 ;  /* 0x0000003033027224 */ /* 0x000fe200078e0202 */
[----:B------:R-:W-:Y:S01]  /*5a00*/  I2IP.S8.S32.SAT R95, R17, R16, R95 ;  /* 0x00000010115f7239 */ /* 0x000fe2000000145f */
[C---:B------:R-:W-:Y:S01]  /*5a10*/  IMAD R20, R47.reuse, R24, RZ ;  /* 0x000000182f147224 */ /* 0x040fe200078e02ff */
[----:B------:R-:W-:Y:S01]  /*5a20*/  SHF.R.S32.HI R51, RZ, 0x18, R66 ;  /* 0x00000018ff337819 */ /* 0x000fe20000011442 */
[-C--:B------:R-:W-:Y:S01]  /*5a30*/  IMAD R3, R50, R48.reuse, R3 ;  /* 0x0000003032037224 */ /* 0x080fe200078e0203 */
[----:B------:R-:W-:Y:S01]  /*5a40*/  SHF.R.S32.HI R50, RZ, 0x18, R67 ;  /* 0x00000018ff327819 */ /* 0x000fe20000011443 */
[C---:B------:R-:W-:Y:S01]  /*5a50*/  IMAD R21, R47.reuse, R25, RZ ;  /* 0x000000192f157224 */ /* 0x040fe200078e02ff */
[----:B------:R1:W-:Y:S01]  /*5a60*/  STS.128 [R105+UR43+0x1200], R92 ;  /* 0x0012005c69007988 */ /* 0x0003e20008000c2b */
[----:B------:R-:W-:Y:S02]  /*5a70*/  IMAD R23, R56, R48, R23 ;  /* 0x0000003038177224 */ /* 0x000fe400078e0217 */
[----:B------:R-:W-:Y:S02]  /*5a80*/  IMAD R22, R47, R26, RZ ;  /* 0x0000001a2f167224 */ /* 0x000fe400078e02ff */
[-C--:B------:R-:W-:Y:S01]  /*5a90*/  IMAD R20, R49, R48.reuse, R20 ;  /* 0x0000003031147224 */ /* 0x080fe200078e0214 */
[----:B------:R-:W-:Y:S01]  /*5aa0*/  I2IP.S8.S32.SAT R115, R23, R3, RZ ;  /* 0x0000000317737239 */ /* 0x000fe200000014ff */
[C---:B------:R-:W-:Y:S01]  /*5ab0*/  IMAD R27, R47.reuse, R27, RZ ;  /* 0x0000001b2f1b7224 */ /* 0x040fe200078e02ff */
[----:B------:R-:W-:Y:S01]  /*5ac0*/  MOV R49, R65 ;  /* 0x0000004100317202 */ /* 0x000fe20000000f00 */
[----:B------:R-:W-:Y:S01]  /*5ad0*/  IMAD R21, R50, R48, R21 ;  /* 0x0000003032157224 */ /* 0x000fe200078e0215 */
[----:B------:R-:W-:Y:S01]  /*5ae0*/  I2IP.S8.S32.SAT R116, R2, R0, R115 ;  /* 0x0000000002747239 */ /* 0x000fe20000001473 */
[----:B------:R-:W-:Y:S01]  /*5af0*/  IMAD R24, R47, R28, RZ ;  /* 0x0000001c2f187224 */ /* 0x000fe200078e02ff */
[----:B------:R-:W-:Y:S01]  /*5b00*/  SHF.R.S32.HI R50, RZ, 0x18, R64 ;  /* 0x00000018ff327819 */ /* 0x000fe20000011440 */
[----:B------:R-:W-:Y:S01]  /*5b10*/  IMAD R22, R51, R48, R22 ;  /* 0x0000003033167224 */ /* 0x000fe200078e0216 */
[----:B------:R-:W-:Y:S01]  /*5b20*/  MOV R51, R62 ;  /* 0x0000003e00337202 */ /* 0x000fe20000000f00 */
[-C--:B------:R-:W-:Y:S02]  /*5b30*/  IMAD R27, R57, R48.reuse, R27 ;  /* 0x00000030391b7224 */ /* 0x080fe400078e021b */
[----:B------:R-:W-:Y:S02]  /*5b40*/  IMAD R25, R47, R29, RZ ;  /* 0x0000001d2f197224 */ /* 0x000fe400078e02ff */
[----:B------:R-:W-:Y:S01]  /*5b50*/  IMAD R24, R49, R48, R24 ;  /* 0x0000003031187224 */ /* 0x000fe200078e0218 */
[----:B------:R-:W-:Y:S01]  /*5b60*/  SHF.R.S32.HI R49, RZ, 0x18, R63 ;  /* 0x00000018ff317819 */ /* 0x000fe2000001143f */
[----:B------:R-:W-:Y:S01]  /*5b70*/  IMAD R26, R47, R30, RZ ;  /* 0x0000001e2f1a7224 */ /* 0x000fe200078e02ff */
[----:B------:R-:W-:Y:S01]  /*5b80*/  I2IP.S8.S32.SAT R117, R27, R22, RZ ;  /* 0x000000161b757239 */ /* 0x000fe200000014ff */
[C---:B------:R-:W-:Y:S02]  /*5b90*/  IMAD R31, R47.reuse, R31, RZ ;  /* 0x0000001f2f1f7224 */ /* 0x040fe400078e02ff */
[----:B------:R-:W-:Y:S01]  /*5ba0*/  IMAD R25, R50, R48, R25 ;  /* 0x0000003032197224 */ /* 0x000fe200078e0219 */
[----:B------:R-:W-:Y:S01]  /*5bb0*/  SHF.R.S32.HI R50, RZ, 0x18, R61 ;  /* 0x00000018ff327819 */ /* 0x000fe2000001143d */
[----:B------:R-:W-:Y:S01]  /*5bc0*/  IMAD R28, R47, R32, RZ ;  /* 0x000000202f1c7224 */ /* 0x000fe200078e02ff */
[----:B------:R-:W-:Y:S01]  /*5bd0*/  I2IP.S8.S32.SAT R117, R21, R20, R117 ;  /* 0x0000001415757239 */ /* 0x000fe20000001475 */
[-C--:B------:R-:W-:Y:S02]  /*5be0*/  IMAD R26, R49, R48.reuse, R26 ;  /* 0x00000030311a7224 */ /* 0x080fe400078e021a */
[----:B------:R-:W-:Y:S02]  /*5bf0*/  IMAD R29, R47, R33, RZ ;  /* 0x000000212f1d7224 */ /* 0x000fe400078e02ff */
[-C--:B------:R-:W-:Y:S02]  /*5c00*/  IMAD R31, R58, R48.reuse, R31 ;  /* 0x000000303a1f7224 */ /* 0x080fe400078e021f */
[----:B------:R-:W-:Y:S02]  /*5c10*/  IMAD R28, R51, R48, R28 ;  /* 0x00000030331c7224 */ /* 0x000fe400078e021c */
[----:B------:R-:W-:Y:S01]  /*5c20*/  IMAD R30, R47, R34, RZ ;  /* 0x000000222f1e7224 */ /* 0x000fe200078e02ff */
[----:B------:R-:W-:Y:S01]  /*5c30*/  I2IP.S8.S32.SAT R114, R31, R26, RZ ;  /* 0x0000001a1f727239 */ /* 0x000fe200000014ff */
[----:B------:R-:W-:Y:S02]  /*5c40*/  IMAD R29, R50, R48, R29 ;  /* 0x00000030321d7224 */ /* 0x000fe400078e021d */
[----:B------:R-:W-:Y:S01]  /*5c50*/  IMAD R35, R47, R35, RZ ;  /* 0x000000232f237224 */ /* 0x000fe200078e02ff */
[----:B------:R-:W-:Y:S01]  /*5c60*/  I2IP.S8.S32.SAT R118, R25, R24, R114 ;  /* 0x0000001819767239 */ /* 0x000fe20000001472 */
[-C--:B------:R-:W-:Y:S01]  /*5c70*/  IMAD R30, R53, R48.reuse, R30 ;  /* 0x00000030351e7224 */ /* 0x080fe200078e021e */
[----:B------:R-:W-:Y:S01]  /*5c80*/  IADD3 R114, PT, PT, R44, 0x1, RZ ;  /* 0x000000012c727810 */ /* 0x000fe20007ffe0ff */
[----:B------:R-:W-:Y:S05]  /*5c90*/  IMAD R35, R59, R48, R35 ;  /* 0x000000303b237224 */ /* 0x000fea00078e0223 */
[----:B------:R-:W-:Y:S04]  /*5ca0*/  I2IP.S8.S32.SAT R120, R35, R30, RZ ;  /* 0x0000001e23787239 */ /* 0x000fe800000014ff */
[----:B------:R-:W-:Y:S05]  /*5cb0*/  I2IP.S8.S32.SAT R119, R29, R28, R120 ;  /* 0x0000001c1d777239 */ /* 0x000fea0000001478 */
[----:B------:R1:W-:Y:S01]  /*5cc0*/  STS.128 [R104+0x1010], R116 ;  /* 0x0010107468007388 */ /* 0x0003e20000000c00 */
[----:B------:R-:W-:Y:S01]  /*5cd0*/  @!PT LDS RZ, [RZ] ;  /* 0x00000000fffff984 */ /* 0x000fe20000000800 */
[----:B------:R-:W-:Y:S01]  /*5ce0*/  @!PT LDS RZ, [RZ] ;  /* 0x00000000fffff984 */ /* 0x000fe20000000800 */
[----:B------:R-:W-:Y:S01]  /*5cf0*/  @!PT LDS RZ, [RZ] ;  /* 0x00000000fffff984 */ /* 0x000fe20000000800 */
[----:B------:R-:W-:Y:S01]  /*5d00*/  @!PT LDS RZ, [RZ] ;  /* 0x00000000fffff984 */ /* 0x000fe20000000800 */
[----:B------:R3:W-:Y:S07]  /*5d10*/  MEMBAR.ALL.CTA ;  /* 0x0000000000007992 */ /* 0x0007ee0000008000 */
[----:B---3--:R-:W3:Y:S02]  /*5d20*/  FENCE.VIEW.ASYNC.S ;  /* 0x00000000000073c6 */ /* 0x008ee40000000000 */
[----:B---3--:R-:W-:Y:S06]  /*5d30*/  BAR.SYNC.DEFER_BLOCKING 0x1, 0x80 ;  /* 0x0042000000007b1d */ /* 0x008fec0000010000 */
[----:B------:R-:W-:Y:S05]  /*5d40*/  @P0 BRA `(.L_x_91) ;  /* 0x0000000000340947 */ /* 0x000fea0003800000 */
[----:B------:R-:W-:Y:S01]  /*5d50*/  UIADD3 UR12, UPT, UPT, UR43, 0x1200, URZ ;  /* 0x000012002b0c7890 */ /* 0x000fe2000fffe0ff */
[----:B------:R-:W-:Y:S01]  /*5d60*/  R2UR UR9, R97 ;  /* 0x00000000610972ca */ /* 0x000fe200000e0000 */
[----:B------:R-:W-:Y:S01]  /*5d70*/  UIADD3 UR10, UP0, UPT, UR46, 0x680, URZ ;  /* 0x000006802e0a7890 */ /* 0x000fe2000ff1e0ff */
[----:B------:R-:W-:Y:S01]  /*5d80*/  R2UR UR8, R99 ;  /* 0x00000000630872ca */ /* 0x000fe200000e0000 */
[----:B------:R-:W-:Y:S02]  /*5d90*/  UMOV UR7, UR36 ;  /* 0x0000002400077c82 */ /* 0x000fe40008000000 */
[----:B------:R-:W-:Y:S01]  /*5da0*/  IMAD.U32 R111, RZ, RZ, UR12 ;  /* 0x0000000cff6f7e24 */ /* 0x000fe2000f8e00ff */
[----:B------:R-:W-:Y:S04]  /*5db0*/  UIADD3.X UR11, UPT, UPT, URZ, UR47, URZ, UP0, !UPT ;  /* 0x0000002fff0b7290 */ /* 0x000fe800087fe4ff */
[----:B------:R-:W-:Y:S03]  /*5dc0*/  R2UR UR4, R111 ;  /* 0x000000006f0472ca */ /* 0x000fe600000e0000 */
[----:B------:R-:W-:Y:S02]  /*5dd0*/  USHF.L.U32 UR5, UR9, 0x6, URZ ;  /* 0x0000000609057899 */ /* 0x000fe400080006ff */
[----:B------:R-:W-:Y:S09]  /*5de0*/  USHF.L.U32 UR6, UR8, 0x6, URZ ;  /* 0x0000000608067899 */ /* 0x000ff200080006ff */
[----:B------:R3:W-:Y:S01]  /*5df0*/  UTMASTG.3D [UR4], [UR10] ;  /* 0x000000040a0073b5 */ /* 0x0007e20008010000 */
[----:B------:R0:W-:Y:S01]  /*5e00*/  UTMACMDFLUSH ;  /* 0x00000000000079b7 */ /* 0x0001e20000000000 */
[----:B---3--:R-:W-:Y:S04]  /*5e10*/  DEPBAR.LE SB0, 0x0 ;  /* 0x000080000000791a */ /* 0x008fe80000000000 */
.L_x_91:
[----:B------:R-:W-:Y:S05]  /*5e20*/  BSYNC.RECONVERGENT B0 ;  /* 0x0000000000007941 */ /* 0x000fea0003800200 */
.L_x_90:
[----:B------:R-:W-:Y:S01]  /*5e30*/  BAR.SYNC.DEFER_BLOCKING 0x1, 0x80 ;  /* 0x0042000000007b1d */ /* 0x000fe20000010000 */
[----:B------:R-:W-:Y:S01]  /*5e40*/  ISETP.NE.AND P2, PT, R112, RZ, PT ;  /* 0x000000ff7000720c */ /* 0x000fe20003f45270 */
[----:B------:R-:W-:Y:S01]  /*5e50*/  IMAD.IADD R97, R43, 0x1, R81 ;  /* 0x000000012b617824 */ /* 0x000fe200078e0251 */
[----:B------:R-:W-:Y:S01]  /*5e60*/  ISETP.NE.AND P0, PT, R113, 0x2, PT ;  /* 0x000000027100780c */ /* 0x000fe20003f05270 */
[----:B------:R-:W-:Y:S01]  /*5e70*/  IMAD.IADD R99, R45, 0x1, R96 ;  /* 0x000000012d637824 */ /* 0x000fe200078e0260 */
[----:B------:R-:W-:Y:S02]  /*5e80*/  ISETP.NE.AND P1, PT, R114, 0x4, PT ;  /* 0x000000047200780c */ /* 0x000fe40003f25270 */
[----:B------:R-:W-:Y:S02]  /*5e90*/  SEL R0, RZ, 0x1, P0 ;  /* 0x00000001ff007807 */ /* 0x000fe40000000000 */
[----:B------:R-:W-:Y:S02]  /*5ea0*/  SEL R3, RZ, 0x1, P1 ;  /* 0x00000001ff037807 */ /* 0x000fe40000800000 */
[----:B------:R-:W-:Y:S02]  /*5eb0*/  LOP3.LUT R109, R109, R0, RZ, 0x3c, !PT ;  /* 0x000000006d6d7212 */ /* 0x000fe400078e3cff */
[----:B------:R-:W-:Y:S02]  /*5ec0*/  LOP3.LUT R110, R110, R3, RZ, 0x3c, !PT ;  /* 0x000000036e6e7212 */ /* 0x000fe400078e3cff */
[----:B------:R-:W-:Y:S02]  /*5ed0*/  @P2 R2UR UR36, R107 ;  /* 0x000000006b2422ca */ /* 0x000fe400000e0000 */
[----:B------:R-:W-:Y:S02]  /*5ee0*/  SEL R113, R113, RZ, P0 ;  /* 0x000000ff71717207 */ /* 0x000fe40000000000 */
[----:B------:R-:W-:Y:S01]  /*5ef0*/  SEL R44, R114, RZ, P1 ;  /* 0x000000ff722c7207 */ /* 0x000fe20000800000 */
[----:B------:R-:W-:Y:S10]  /*5f00*/  @P2 BRA `(.L_x_92) ;  /* 0xffffffe400682947 */ /* 0x000ff4000383ffff */
[----:B------:R-:W-:Y:S05]  /*5f10*/  EXIT ;  /* 0x000000000000794d */ /* 0x000fea0003800000 */
.L_x_19:
[----:B--2---:R2:W1:Y:S02]  /*5f20*/  SYNCS.PHASECHK.TRANS64.TRYWAIT P0, [R3+URZ+0xb0], R2 ;  /* 0x0000b002030075a7 */ /* 0x00446400080011ff */
[----:B-1----:R-:W-:Y:S05]  /*5f30*/  @!P0 NANOSLEEP.SYNCS 0x989680 ;  /* 0x009896800000895d */ /* 0x002fea0003900000 */
[----:B------:R-:W1:Y:S02]  /*5f40*/  @!P0 SYNCS.PHASECHK.TRANS64 P0, [R3+URZ+0xb0], R2 ;  /* 0x0000b002030085a7 */ /* 0x000e6400080010ff */
[----:B-1----:R-:W-:Y:S05]  /*5f50*/  @!P0 BRA `(.L_x_19) ;  /* 0xfffffffc00f08947 */ /* 0x002fea000383ffff */
[----:B------:R-:W-:Y:S05]  /*5f60*/  BRA `(.L_x_93) ;  /* 0xffffffb400747947 */ /* 0x000fea000383ffff */
.L_x_22:
[----:B-1----:R-:W-:-:S07]  /*5f70*/  MOV R2, UR33 ;  /* 0x0000002100027c02 */ /* 0x002fce0008000f00 */
.L_x_94:
[----:B-1----:R1:W2:Y:S02]  /*5f80*/  SYNCS.PHASECHK.TRANS64.TRYWAIT P0, [R2+URZ+0x10], R5 ;  /* 0x00001005020075a7 */ /* 0x0022a400080011ff */
[----:B--2---:R-:W-:Y:S05]  /*5f90*/  @!P0 NANOSLEEP.SYNCS 0x989680 ;  /* 0x009896800000895d */ /* 0x004fea0003900000 */
[----:B------:R-:W2:Y:S02]  /*5fa0*/  @!P0 SYNCS.PHASECHK.TRANS64 P0, [R2+URZ+0x10], R5 ;  /* 0x00001005020085a7 */ /* 0x000ea400080010ff */
[----:B--2---:R-:W-:Y:S05]  /*5fb0*/  @!P0 BRA `(.L_x_94) ;  /* 0xfffffffc00f08947 */ /* 0x004fea000383ffff */
[----:B------:R-:W-:Y:S05]  /*5fc0*/  BRA `(.L_x_21) ;  /* 0xffffffb400c47947 */ /* 0x000fea000383ffff */
.L_x_28:
[----:B-1----:R-:W-:-:S07]  /*5fd0*/  MOV R2, UR17 ;  /* 0x0000001100027c02 */ /* 0x002fce0008000f00 */
.L_x_95:
[----:B-1----:R1:W2:Y:S02]  /*5fe0*/  SYNCS.PHASECHK.TRANS64.TRYWAIT P0, [R2+URZ+0x10], R5 ;  /* 0x00001005020075a7 */ /* 0x0022a400080011ff */
[----:B--2---:R-:W-:Y:S05]  /*5ff0*/  @!P0 NANOSLEEP.SYNCS 0x989680 ;  /* 0x009896800000895d */ /* 0x004fea0003900000 */
[----:B------:R-:W2:Y:S02]  /*6000*/  @!P0 SYNCS.PHASECHK.TRANS64 P0, [R2+URZ+0x10], R5 ;  /* 0x00001005020085a7 */ /* 0x000ea400080010ff */
[----:B--2---:R-:W-:Y:S05]  /*6010*/  @!P0 BRA `(.L_x_95) ;  /* 0xfffffffc00f08947 */ /* 0x004fea000383ffff */
[----:B------:R-:W-:Y:S05]  /*6020*/  BRA `(.L_x_27) ;  /* 0xffffffb800687947 */ /* 0x000fea000383ffff */
.L_x_32:
[----:B-1----:R1:W2:Y:S02]  /*6030*/  SYNCS.PHASECHK.TRANS64.TRYWAIT P0, [R2+URZ+0x40], R3 ;  /* 0x00004003020075a7 */ /* 0x0022a400080011ff */
[----:B--2---:R-:W-:Y:S05]  /*6040*/  @!P0 NANOSLEEP.SYNCS 0x989680 ;  /* 0x009896800000895d */ /* 0x004fea0003900000 */
[----:B------:R-:W2:Y:S02]  /*6050*/  @!P0 SYNCS.PHASECHK.TRANS64 P0, [R2+URZ+0x40], R3 ;  /* 0x00004003020085a7 */ /* 0x000ea400080010ff */
[----:B--2---:R-:W-:Y:S05]  /*6060*/  @!P0 BRA `(.L_x_32) ;  /* 0xfffffffc00f08947 */ /* 0x004fea000383ffff */
[----:B------:R-:W-:Y:S05]  /*6070*/  BRA `(.L_x_96) ;  /* 0xffffffb800f47947 */ /* 0x000fea000383ffff */
.L_x_36:
[----:B----4-:R-:W-:-:S07]  /*6080*/  MOV R0, UR4 ;  /* 0x0000000400007c02 */ /* 0x010fce0008000f00 */
.L_x_97:
[----:B-1----:R1:W2:Y:S02]  /*6090*/  SYNCS.PHASECHK.TRANS64.TRYWAIT P0, [R0+URZ], R3 ;  /* 0x00000003000075a7 */ /* 0x0022a400080011ff */
[----:B--2---:R-:W-:Y:S05]  /*60a0*/  @!P0 NANOSLEEP.SYNCS 0x989680 ;  /* 0x009896800000895d */ /* 0x004fea0003900000 */
[----:B------:R-:W2:Y:S02]  /*60b0*/  @!P0 SYNCS.PHASECHK.TRANS64 P0, [R0+URZ], R3 ;  /* 0x00000003000085a7 */ /* 0x000ea400080010ff */
[----:B--2---:R-:W-:Y:S05]  /*60c0*/  @!P0 BRA `(.L_x_97) ;  /* 0xfffffffc00f08947 */ /* 0x004fea000383ffff */
[----:B------:R-:W-:Y:S05]  /*60d0*/  BRA `(.L_x_98) ;  /* 0xffffffc000647947 */ /* 0x000fea000383ffff */
.L_x_39:
[----:B-1----:R1:W2:Y:S02]  /*60e0*/  SYNCS.PHASECHK.TRANS64.TRYWAIT P0, [R0+URZ+0xa0], R5 ;  /* 0x0000a005000075a7 */ /* 0x0022a400080011ff */
[----:B--2---:R-:W-:Y:S05]  /*60f0*/  @!P0 NANOSLEEP.SYNCS 0x989680 ;  /* 0x009896800000895d */ /* 0x004fea0003900000 */
[----:B------:R-:W2:Y:S02]  /*6100*/  @!P0 SYNCS.PHASECHK.TRANS64 P0, [R0+URZ+0xa0], R5 ;  /* 0x0000a005000085a7 */ /* 0x000ea400080010ff */
[----:B--2---:R-:W-:Y:S05]  /*6110*/  @!P0 BRA `(.L_x_39) ;  /* 0xfffffffc00f08947 */ /* 0x004fea000383ffff */
[----:B------:R-:W-:Y:S05]  /*6120*/  BRA `(.L_x_99) ;  /* 0xffffffc000c07947 */ /* 0x000fea000383ffff */
.L_x_40:
[----:B------:R-:W-:-:S07]  /*6130*/  MOV R0, UR5 ;  /* 0x0000000500007c02 */ /* 0x000fce0008000f00 */
.L_x_100:
[----:B-1----:R1:W2:Y:S02]  /*6140*/  SYNCS.PHASECHK.TRANS64.TRYWAIT P0, [R0+URZ+0x50], R5 ;  /* 0x00005005000075a7 */ /* 0x0022a400080011ff */
[----:B--2---:R-:W-:Y:S05]  /*6150*/  @!P0 NANOSLEEP.SYNCS 0x989680 ;  /* 0x009896800000895d */ /* 0x004fea0003900000 */
[----:B------:R-:W2:Y:S02]  /*6160*/  @!P0 SYNCS.PHASECHK.TRANS64 P0, [R0+URZ+0x50], R5 ;  /* 0x00005005000085a7 */ /* 0x000ea400080010ff */
[----:B--2---:R-:W-:Y:S05]  /*6170*/  @!P0 BRA `(.L_x_100) ;  /* 0xfffffffc00f08947 */ /* 0x004fea000383ffff */
[----:B------:R-:W-:Y:S05]  /*6180*/  BRA `(.L_x_101) ;  /* 0xffffffc000d07947 */ /* 0x000fea000383ffff */
.L_x_41:
[----:B-1----:R1:W2:Y:S02]  /*6190*/  SYNCS.PHASECHK.TRANS64.TRYWAIT P1, [R0+URZ+0x40], R5 ;  /* 0x00004005000075a7 */ /* 0x0022a400080211ff */
[----:B--2---:R-:W-:Y:S05]  /*61a0*/  @!P1 NANOSLEEP.SYNCS 0x989680 ;  /* 0x009896800000995d */ /* 0x004fea0003900000 */
[----:B------:R-:W2:Y:S02]  /*61b0*/  @!P1 SYNCS.PHASECHK.TRANS64 P1, [R0+URZ+0x40], R5 ;  /* 0x00004005000095a7 */ /* 0x000ea400080210ff */
[----:B--2---:R-:W-:Y:S05]  /*61c0*/  @!P1 BRA `(.L_x_41) ;  /* 0xfffffffc00f09947 */ /* 0x004fea000383ffff */
[----:B------:R-:W-:Y:S05]  /*61d0*/  BRA `(.L_x_102) ;  /* 0xffffffc400007947 */ /* 0x000fea000383ffff */
.L_x_44:
[----:B------:R-:W-:-:S07]  /*61e0*/  MOV R0, UR5 ;  /* 0x0000000500007c02 */ /* 0x000fce0008000f00 */
.L_x_103:
[----:B-1----:R1:W2:Y:S02]  /*61f0*/  SYNCS.PHASECHK.TRANS64.TRYWAIT P0, [R0+URZ+0x50], R3 ;  /* 0x00005003000075a7 */ /* 0x0022a400080011ff */
[----:B--2---:R-:W-:Y:S05]  /*6200*/  @!P0 NANOSLEEP.SYNCS 0x989680 ;  /* 0x009896800000895d */ /* 0x004fea0003900000 */
[----:B------:R-:W2:Y:S02]  /*6210*/  @!P0 SYNCS.PHASECHK.TRANS64 P0, [R0+URZ+0x50], R3 ;  /* 0x00005003000085a7 */ /* 0x000ea400080010ff */
[----:B--2---:R-:W-:Y:S05]  /*6220*/  @!P0 BRA `(.L_x_103) ;  /* 0xfffffffc00f08947 */ /* 0x004fea000383ffff */
[----:B------:R-:W-:Y:S05]  /*6230*/  BRA `(.L_x_43) ;  /* 0xffffffc400547947 */ /* 0x000fea000383ffff */
.L_x_51:
[----:B-1----:R1:W2:Y:S02]  /*6240*/  SYNCS.PHASECHK.TRANS64.TRYWAIT P1, [R0+URZ+0x40], R5 ;  /* 0x00004005000075a7 */ /* 0x0022a400080211ff */
[----:B--2---:R-:W-:Y:S05]  /*6250*/  @!P1 NANOSLEEP.SYNCS 0x989680 ;  /* 0x009896800000995d */ /* 0x004fea0003900000 */
[----:B------:R-:W2:Y:S02]  /*6260*/  @!P1 SYNCS.PHASECHK.TRANS64 P1, [R0+URZ+0x40], R5 ;  /* 0x00004005000095a7 */ /* 0x000ea400080210ff */
[----:B--2---:R-:W-:Y:S05]  /*6270*/  @!P1 BRA `(.L_x_51) ;  /* 0xfffffffc00f09947 */ /* 0x004fea000383ffff */
[----:B------:R-:W-:Y:S05]  /*6280*/  BRA `(.L_x_104) ;  /* 0xffffffc800ac7947 */ /* 0x000fea000383ffff */
.L_x_52:
[----:B------:R-:W-:-:S07]  /*6290*/  MOV R3, UR9 ;  /* 0x0000000900037c02 */ /* 0x000fce0008000f00 */
.L_x_105:
[----:B-1----:R1:W2:Y:S02]  /*62a0*/  SYNCS.PHASECHK.TRANS64.TRYWAIT P0, [R3+URZ+0x80], R0 ;  /* 0x00008000030075a7 */ /* 0x0022a400080011ff */
[----:B--2---:R-:W-:Y:S05]  /*62b0*/  @!P0 NANOSLEEP.SYNCS 0x989680 ;  /* 0x009896800000895d */ /* 0x004fea0003900000 */
[----:B------:R-:W2:Y:S02]  /*62c0*/  @!P0 SYNCS.PHASECHK.TRANS64 P0, [R3+URZ+0x80], R0 ;  /* 0x00008000030085a7 */ /* 0x000ea400080010ff */
[----:B--2---:R-:W-:Y:S05]  /*62d0*/  @!P0 BRA `(.L_x_105) ;  /* 0xfffffffc00f08947 */ /* 0x004fea000383ffff */
[----:B------:R-:W-:Y:S05]  /*62e0*/  BRA `(.L_x_106) ;  /* 0xffffffc800e07947 */ /* 0x000fea000383ffff */
.L_x_55:
[----:B------:R-:W-:Y:S07]  /*62f0*/  MOV R0, UR7 ;  /* 0x0000000700007c02 */ /* 0x000fee0008000f00 */
.L_x_107:
[----:B-1----:R1:W2:Y:S02]  /*6300*/  SYNCS.PHASECHK.TRANS64.TRYWAIT P0, [R0+URZ], R3 ;  /* 0x00000003000075a7 */ /* 0x0022a400080011ff */
[----:B--2---:R-:W-:Y:S05]  /*6310*/  @!P0 NANOSLEEP.SYNCS 0x989680 ;  /* 0x009896800000895d */ /* 0x004fea0003900000 */
[----:B------:R-:W2:Y:S02]  /*6320*/  @!P0 SYNCS.PHASECHK.TRANS64 P0, [R0+URZ], R3 ;  /* 0x00000003000085a7 */ /* 0x000ea400080010ff */
[----:B--2---:R-:W-:Y:S05]  /*6330*/  @!P0 BRA `(.L_x_107) ;  /* 0xfffffffc00f08947 */ /* 0x004fea000383ffff */
[----:B------:R-:W-:Y:S05]  /*6340*/  BRA `(.L_x_54) ;  /* 0xffffffcc00187947 */ /* 0x000fea000383ffff */
.L_x_58:
[----:B------:R-:W-:-:S07]  /*6350*/  MOV R0, UR5 ;  /* 0x0000000500007c02 */ /* 0x000fce0008000f00 */
.L_x_108:
[----:B--2---:R2:W3:Y:S02]  /*6360*/  SYNCS.PHASECHK.TRANS64.TRYWAIT P0, [R0+URZ], R3 ;  /* 0x00000003000075a7 */ /* 0x0044e400080011ff */
[----:B---3--:R-:W-:Y:S05]  /*6370*/  @!P0 NANOSLEEP.SYNCS 0x989680 ;  /* 0x009896800000895d */ /* 0x008fea0003900000 */
[----:B------:R-:W3:Y:S02]  /*6380*/  @!P0 SYNCS.PHASECHK.TRANS64 P0, [R0+URZ], R3 ;  /* 0x00000003000085a7 */ /* 0x000ee400080010ff */
[----:B---3--:R-:W-:Y:S05]  /*6390*/  @!P0 BRA `(.L_x_108) ;  /* 0xfffffffc00f08947 */ /* 0x008fea000383ffff */
[----:B------:R-:W-:Y:S05]  /*63a0*/  BRA `(.L_x_109) ;  /* 0xffffffcc00b87947 */ /* 0x000fea000383ffff */
.L_x_59:
[----:B------:R-:W-:-:S07]  /*63b0*/  MOV R0, UR5 ;  /* 0x0000000500007c02 */ /* 0x000fce0008000f00 */
.L_x_110:
[----:B--2---:R2:W3:Y:S02]  /*63c0*/  SYNCS.PHASECHK.TRANS64.TRYWAIT P0, [R0+URZ], R3 ;  /* 0x00000003000075a7 */ /* 0x0044e400080011ff */
[----:B---3--:R-:W-:Y:S05]  /*63d0*/  @!P0 NANOSLEEP.SYNCS 0x989680 ;  /* 0x009896800000895d */ /* 0x008fea0003900000 */
[----:B------:R-:W3:Y:S02]  /*63e0*/  @!P0 SYNCS.PHASECHK.TRANS64 P0, [R0+URZ], R3 ;  /* 0x00000003000085a7 */ /* 0x000ee400080010ff */
[----:B---3--:R-:W-:Y:S05]  /*63f0*/  @!P0 BRA `(.L_x_110) ;  /* 0xfffffffc00f08947 */ /* 0x008fea000383ffff */
[----:B------:R-:W-:Y:S05]  /*6400*/  BRA `(.L_x_111) ;  /* 0xffffffcc00c47947 */ /* 0x000fea000383ffff */
.L_x_60:
[----:B------:R-:W-:-:S07]  /*6410*/  MOV R0, UR5 ;  /* 0x0000000500007c02 */ /* 0x000fce0008000f00 */
.L_x_112:
[----:B--2---:R2:W3:Y:S02]  /*6420*/  SYNCS.PHASECHK.TRANS64.TRYWAIT P0, [R0+URZ], R3 ;  /* 0x00000003000075a7 */ /* 0x0044e400080011ff */
[----:B---3--:R-:W-:Y:S05]  /*6430*/  @!P0 NANOSLEEP.SYNCS 0x989680 ;  /* 0x009896800000895d */ /* 0x008fea0003900000 */
[----:B------:R-:W3:Y:S02]  /*6440*/  @!P0 SYNCS.PHASECHK.TRANS64 P0, [R0+URZ], R3 ;  /* 0x00000003000085a7 */ /* 0x000ee400080010ff */
[----:B---3--:R-:W-:Y:S05]  /*6450*/  @!P0 BRA `(.L_x_112) ;  /* 0xfffffffc00f08947 */ /* 0x008fea000383ffff */
[----:B------:R-:W-:Y:S05]  /*6460*/  BRA `(.L_x_113) ;  /* 0xffffffcc00d07947 */ /* 0x000fea000383ffff */
.L_x_61:
[----:B------:R-:W-:-:S07]  /*6470*/  MOV R0, UR7 ;  /* 0x0000000700007c02 */ /* 0x000fce0008000f00 */
.L_x_114:
[----:B--2---:R2:W3:Y:S02]  /*6480*/  SYNCS.PHASECHK.TRANS64.TRYWAIT P0, [R0+URZ], R3 ;  /* 0x00000003000075a7 */ /* 0x0044e400080011ff */
[----:B---3--:R-:W-:Y:S05]  /*6490*/  @!P0 NANOSLEEP.SYNCS 0x989680 ;  /* 0x009896800000895d */ /* 0x008fea0003900000 */
[----:B------:R-:W3:Y:S02]  /*64a0*/  @!P0 SYNCS.PHASECHK.TRANS64 P0, [R0+URZ], R3 ;  /* 0x00000003000085a7 */ /* 0x000ee400080010ff */
[----:B---3--:R-:W-:Y:S05]  /*64b0*/  @!P0 BRA `(.L_x_114) ;  /* 0xfffffffc00f08947 */ /* 0x008fea000383ffff */
[----:B------:R-:W-:Y:S05]  /*64c0*/  BRA `(.L_x_115) ;  /* 0xffffffcc00dc7947 */ /* 0x000fea000383ffff */
.L_x_66:
[----:B---3--:R3:W1:Y:S02]  /*64d0*/  SYNCS.PHASECHK.TRANS64.TRYWAIT P0, [R0+URZ+0x40], R3 ;  /* 0x00004003000075a7 */ /* 0x00866400080011ff */
[----:B-1----:R-:W-:Y:S05]  /*64e0*/  @!P0 NANOSLEEP.SYNCS 0x989680 ;  /* 0x009896800000895d */ /* 0x002fea0003900000 */
[----:B------:R-:W1:Y:S02]  /*64f0*/  @!P0 SYNCS.PHASECHK.TRANS64 P0, [R0+URZ+0x40], R3 ;  /* 0x00004003000085a7 */ /* 0x000e6400080010ff */
[----:B-1----:R-:W-:Y:S05]  /*6500*/  @!P0 BRA `(.L_x_66) ;  /* 0xfffffffc00f08947 */ /* 0x002fea000383ffff */
[----:B------:R-:W-:Y:S05]  /*6510*/  BRA `(.L_x_116) ;  /* 0xffffffd000d87947 */ /* 0x000fea000383ffff */
.L_x_69:
[----:B------:R-:W-:Y:S07]  /*6520*/  MOV R0, UR6 ;  /* 0x0000000600007c02 */ /* 0x000fee0008000f00 */
.L_x_117:
[----:B-1----:R1:W3:Y:S02]  /*6530*/  SYNCS.PHASECHK.TRANS64.TRYWAIT P0, [R0+URZ+0x38], R3 ;  /* 0x00003803000075a7 */ /* 0x0022e400080011ff */
[----:B---3--:R-:W-:Y:S05]  /*6540*/  @!P0 NANOSLEEP.SYNCS 0x989680 ;  /* 0x009896800000895d */ /* 0x008fea0003900000 */
[----:B------:R-:W3:Y:S02]  /*6550*/  @!P0 SYNCS.PHASECHK.TRANS64 P0, [R0+URZ+0x38], R3 ;  /* 0x00003803000085a7 */ /* 0x000ee400080010ff */
[----:B---3--:R-:W-:Y:S05]  /*6560*/  @!P0 BRA `(.L_x_117) ;  /* 0xfffffffc00f08947 */ /* 0x008fea000383ffff */
[----:B------:R-:W-:Y:S05]  /*6570*/  BRA `(.L_x_68) ;  /* 0xffffffd400c47947 */ /* 0x000fea000383ffff */
.L_x_72:
[----:B------:R-:W-:Y:S07]  /*6580*/  MOV R3, UR6 ;  /* 0x0000000600037c02 */ /* 0x000fee0008000f00 */
.L_x_118:
[----:B-1----:R1:W2:Y:S02]  /*6590*/  SYNCS.PHASECHK.TRANS64.TRYWAIT P2, [R3+URZ+0x28], R26 ;  /* 0x0000281a030075a7 */ /* 0x0022a400080411ff */
[----:B--2---:R-:W-:Y:S05]  /*65a0*/  @!P2 NANOSLEEP.SYNCS 0x989680 ;  /* 0x009896800000a95d */ /* 0x004fea0003900000 */
[----:B------:R-:W2:Y:S02]  /*65b0*/  @!P2 SYNCS.PHASECHK.TRANS64 P2, [R3+URZ+0x28], R26 ;  /* 0x0000281a0300a5a7 */ /* 0x000ea400080410ff */
[----:B--2---:R-:W-:Y:S05]  /*65c0*/  @!P2 BRA `(.L_x_118) ;  /* 0xfffffffc00f0a947 */ /* 0x004fea000383ffff */
[----:B------:R-:W-:Y:S05]  /*65d0*/  BRA `(.L_x_119) ;  /* 0xffffffd800587947 */ /* 0x000fea000383ffff */
.L_x_75:
[----:B--2---:R2:W1:Y:S02]  /*65e0*/  SYNCS.PHASECHK.TRANS64.TRYWAIT P0, [R0+URZ+0x40], R3 ;  /* 0x00004003000075a7 */ /* 0x00446400080011ff */
[----:B-1----:R-:W-:Y:S05]  /*65f0*/  @!P0 NANOSLEEP.SYNCS 0x989680 ;  /* 0x009896800000895d */ /* 0x002fea0003900000 */
[----:B------:R-:W1:Y:S02]  /*6600*/  @!P0 SYNCS.PHASECHK.TRANS64 P0, [R0+URZ+0x40], R3 ;  /* 0x00004003000085a7 */ /* 0x000e6400080010ff */
[----:B-1----:R-:W-:Y:S05]  /*6610*/  @!P0 BRA `(.L_x_75) ;  /* 0xfffffffc00f08947 */ /* 0x002fea000383ffff */
[----:B------:R-:W-:Y:S05]  /*6620*/  BRA `(.L_x_120) ;  /* 0xffffffdc00b47947 */ /* 0x000fea000383ffff */
.L_x_86:
[----:B-1----:R-:W-:Y:S04]  /*6630*/  MOV R0, UR43 ;  /* 0x0000002b00007c02 */ /* 0x002fe80008000f00 */
[----:B------:R1:W2:Y:S03]  /*6640*/  SYNCS.PHASECHK.TRANS64.TRYWAIT P1, [R0+URZ+0x20], R3 ;  /* 0x00002003000075a7 */ /* 0x0002a600080211ff */
[----:B--2---:R-:W-:Y:S05]  /*6650*/  @!P1 NANOSLEEP.SYNCS 0x989680 ;  /* 0x009896800000995d */ /* 0x004fea0003900000 */
[----:B------:R-:W2:Y:S02]  /*6660*/  @!P1 SYNCS.PHASECHK.TRANS64 P1, [R0+URZ+0x20], R3 ;  /* 0x00002003000095a7 */ /* 0x000ea400080210ff */
[----:B--2---:R-:W-:Y:S05]  /*6670*/  @!P1 BRA `(.L_x_86) ;  /* 0xfffffffc00ec9947 */ /* 0x004fea000383ffff */
[----:B------:R-:W-:Y:S05]  /*6680*/  BRA `(.L_x_85) ;  /* 0xffffffe800a87947 */ /* 0x000fea000383ffff */
.L_x_88:
[----:B-1----:R1:W4:Y:S02]  /*6690*/  SYNCS.PHASECHK.TRANS64.TRYWAIT P1, [R92+URZ+0x60], R7 ;  /* 0x000060075c0075a7 */ /* 0x00232400080211ff */
[----:B----4-:R-:W-:Y:S05]  /*66a0*/  @!P1 NANOSLEEP.SYNCS 0x989680 ;  /* 0x009896800000995d */ /* 0x010fea0003900000 */
[----:B------:R-:W4:Y:S02]  /*66b0*/  @!P1 SYNCS.PHASECHK.TRANS64 P1, [R92+URZ+0x60], R7 ;  /* 0x000060075c0095a7 */ /* 0x000f2400080210ff */
[----:B----4-:R-:W-:Y:S05]  /*66c0*/  @!P1 BRA `(.L_x_88) ;  /* 0xfffffffc00f09947 */ /* 0x010fea000383ffff */
[----:B------:R-:W-:Y:S05]  /*66d0*/  BRA `(.L_x_87) ;  /* 0xffffffe800e47947 */ /* 0x000fea000383ffff */
        .weak           $__internal_0_$__cuda_sm10x_tcgen05_guardrail_trap_col_being_dealloced_not_returned_by_alloc
        .type           $__internal_0_$__cuda_sm10x_tcgen05_guardrail_trap_col_being_dealloced_not_returned_by_alloc,@function
        .size           $__internal_0_$__cuda_sm10x_tcgen05_guardrail_trap_col_being_dealloced_not_returned_by_alloc,($__internal_1_$__cuda_sm10x_tcgen05_guardrail_trap_phase_invalid_during_alloc - $__internal_0_$__cuda_sm10x_tcgen05_guardrail_trap_col_being_dealloced_not_returned_by_alloc)
$__internal_0_$__cuda_sm10x_tcgen05_guardrail_trap_col_being_dealloced_not_returned_by_alloc:
[----:B------:R-:W-:Y:S05]  /*66e0*/  BPT.TRAP 0x1 ;  /* 0x000000040000795c */ /* 0x000fea0000300000 */
[----:B------:R-:W-:-:S04]  /*66f0*/  HFMA2 R3, -RZ, RZ, 0, 0 ;  /* 0x00000000ff037431 */ /* 0x000fc800000001ff */
[----:B------:R-:W-:Y:S05]  /*6700*/  RET.REL.NODEC R2 `(_ZN7cutlass13device_kernelINS_4gemm6kernel13GemmUniversalIN4cute5tupleIJiiiiEEENS1_10collective13CollectiveMmaINS1_35MainloopSm100TmaUmmaWarpSpecializedILi2ELi2ELi4ENS5_IJNS4_1CILi1EEESB_SB_EEEEENS5_IJNSA_ILi64EEESE_NSA_ILi32EEEEEEaNS5_IJlSB_lEEEaSH_NS4_8TiledMMAINS4_8MMA_AtomIJNS4_15SM100_MMA_S8_SSIaaiLi64ELi64ELNS4_4UMMA5MajorE0ELSM_0ELNSL_8SaturateE0EEEEEENS4_6LayoutISC_NS5_IJNSA_ILi0EEESR_SR_EEEEENS5_IJNS4_10UnderscoreESU_SU_EEEEENS4_13SM90_TMA_LOADENS4_14ComposedLayoutINS4_7SwizzleILi1ELi4ELi3EEENS4_18smem_ptr_flag_bitsILi8EEENSQ_INS5_IJNSA_ILi8EEESF_EEENS5_IJSF_SB_EEEEEEEvNS4_8identityESX_S17_vS18_EENS_8epilogue10collective18CollectiveEpilogueINS1A_23Sm100TmaWarpSpecializedILi1ELi1ELi32ELb0ELb0EEEJSG_NS5_IJNSQ_ISE_SB_EES1F_EEEaSH_aSH_NS1A_6fusion15FusionCallbacksIS1E_NS1H_17LinearCombinationIaiaiLNS_15FloatRoundStyleE2EEESG_S1G_JEEENS4_5SM1004TMEM4LOAD26SM100_TMEM_LOAD_16dp32b32xESX_NSY_INSZ_ILi2ELi4ELi3EEES12_NSQ_INS5_IJS13_SE_EEENS5_IJSE_SB_EEEEEEENS4_39AutoVectorizingCopyWithAssumedAlignmentILi128EEENS4_14SM90_TMA_STOREES1V_S1X_S1X_EEEvvEEEEvNT_6ParamsE) ;  /* 0xffffff98023c7950 */ /* 0x000fea0003c3ffff */
        .weak           $__internal_1_$__cuda_sm10x_tcgen05_guardrail_trap_phase_invalid_during_alloc
        .type           $__internal_1_$__cuda_sm10x_tcgen05_guardrail_trap_phase_invalid_during_alloc,@function
        .size           $__internal_1_$__cuda_sm10x_tcgen05_guardrail_trap_phase_invalid_during_alloc,($__internal_2_$__cuda_sm10x_tcgen05_guardrail_trap_unallocated_columns_being_dealloced - $__internal_1_$__cuda_sm10x_tcgen05_guardrail_trap_phase_invalid_during_alloc)
$__internal_1_$__cuda_sm10x_tcgen05_guardrail_trap_phase_invalid_during_alloc:
[----:B------:R-:W-:Y:S05]  /*6710*/  BPT.TRAP 0x1 ;  /* 0x000000040000795c */ /* 0x000fea0000300000 */
[----:B------:R-:W-:-:S04]  /*6720*/  MOV R3, 0x0 ;  /* 0x0000000000037802 */ /* 0x000fc80000000f00 */
[----:B------:R-:W-:Y:S05]  /*6730*/  RET.REL.NODEC R2 `(_ZN7cutlass13device_kernelINS_4gemm6kernel13GemmUniversalIN4cute5tupleIJiiiiEEENS1_10collective13CollectiveMmaINS1_35MainloopSm100TmaUmmaWarpSpecializedILi2ELi2ELi4ENS5_IJNS4_1CILi1EEESB_SB_EEEEENS5_IJNSA_ILi64EEESE_NSA_ILi32EEEEEEaNS5_IJlSB_lEEEaSH_NS4_8TiledMMAINS4_8MMA_AtomIJNS4_15SM100_MMA_S8_SSIaaiLi64ELi64ELNS4_4UMMA5MajorE0ELSM_0ELNSL_8SaturateE0EEEEEENS4_6LayoutISC_NS5_IJNSA_ILi0EEESR_SR_EEEEENS5_IJNS4_10UnderscoreESU_SU_EEEEENS4_13SM90_TMA_LOADENS4_14ComposedLayoutINS4_7SwizzleILi1ELi4ELi3EEENS4_18smem_ptr_flag_bitsILi8EEENSQ_INS5_IJNSA_ILi8EEESF_EEENS5_IJSF_SB_EEEEEEEvNS4_8identityESX_S17_vS18_EENS_8epilogue10collective18CollectiveEpilogueINS1A_23Sm100TmaWarpSpecializedILi1ELi1ELi32ELb0ELb0EEEJSG_NS5_IJNSQ_ISE_SB_EES1F_EEEaSH_aSH_NS1A_6fusion15FusionCallbacksIS1E_NS1H_17LinearCombinationIaiaiLNS_15FloatRoundStyleE2EEESG_S1G_JEEENS4_5SM1004TMEM4LOAD26SM100_TMEM_LOAD_16dp32b32xESX_NSY_INSZ_ILi2ELi4ELi3EEES12_NSQ_INS5_IJS13_SE_EEENS5_IJSE_SB_EEEEEEENS4_39AutoVectorizingCopyWithAssumedAlignmentILi128EEENS4_14SM90_TMA_STOREES1V_S1X_S1X_EEEvvEEEEvNT_6ParamsE) ;  /* 0xffffff9802307950 */ /* 0x000fea0003c3ffff */
        .weak           $__internal_2_$__cuda_sm10x_tcgen05_guardrail_trap_unallocated_columns_being_dealloced
        .type           $__internal_2_$__cuda_sm10x_tcgen05_guardrail_trap_unallocated_columns_being_dealloced,@function
        .size           $__internal_2_$__cuda_sm10x_tcgen05_guardrail_trap_unallocated_columns_being_dealloced,(.L_x_122 - $__internal_2_$__cuda_sm10x_tcgen05_guardrail_trap_unallocated_columns_being_dealloced)
$__internal_2_$__cuda_sm10x_tcgen05_guardrail_trap_unallocated_columns_being_dealloced:
[----:B------:R-:W-:Y:S05]  /*6740*/  BPT.TRAP 0x1 ;  /* 0x000000040000795c */ /* 0x000fea0000300000 */
[----:B------:R-:W-:-:S04]  /*6750*/  HFMA2 R3, -RZ, RZ, 0, 0 ;  /* 0x00000000ff037431 */ /* 0x000fc800000001ff */
[----:B------:R-:W-:Y:S05]  /*6760*/  RET.REL.NODEC R2 `(_ZN7cutlass13device_kernelINS_4gemm6kernel13GemmUniversalIN4cute5tupleIJiiiiEEENS1_10collective13CollectiveMmaINS1_35MainloopSm100TmaUmmaWarpSpecializedILi2ELi2ELi4ENS5_IJNS4_1CILi1EEESB_SB_EEEEENS5_IJNSA_ILi64EEESE_NSA_ILi32EEEEEEaNS5_IJlSB_lEEEaSH_NS4_8TiledMMAINS4_8MMA_AtomIJNS4_15SM100_MMA_S8_SSIaaiLi64ELi64ELNS4_4UMMA5MajorE0ELSM_0ELNSL_8SaturateE0EEEEEENS4_6LayoutISC_NS5_IJNSA_ILi0EEESR_SR_EEEEENS5_IJNS4_10UnderscoreESU_SU_EEEEENS4_13SM90_TMA_LOADENS4_14ComposedLayoutINS4_7SwizzleILi1ELi4ELi3EEENS4_18smem_ptr_flag_bitsILi8EEENSQ_INS5_IJNSA_ILi8EEESF_EEENS5_IJSF_SB_EEEEEEEvNS4_8identityESX_S17_vS18_EENS_8epilogue10collective18CollectiveEpilogueINS1A_23Sm100TmaWarpSpecializedILi1ELi1ELi32ELb0ELb0EEEJSG_NS5_IJNSQ_ISE_SB_EES1F_EEEaSH_aSH_NS1A_6fusion15FusionCallbacksIS1E_NS1H_17LinearCombinationIaiaiLNS_15FloatRoundStyleE2EEESG_S1G_JEEENS4_5SM1004TMEM4LOAD26SM100_TMEM_LOAD_16dp32b32xESX_NSY_INSZ_ILi2ELi4ELi3EEES12_NSQ_INS5_IJS13_SE_EEENS5_IJSE_SB_EEEEEEENS4_39AutoVectorizingCopyWithAssumedAlignmentILi128EEENS4_14SM90_TMA_STOREES1V_S1X_S1X_EEEvvEEEEvNT_6ParamsE) ;  /* 0xffffff9802247950 */ /* 0x000fea0003c3ffff */
.L_x_121:
[----:B------:R-:W-:-:S00]  /*6770*/  BRA `(.L_x_121) ;  /* 0xfffffffc00fc7947 */ /* 0x000fc0000383ffff */
[----:B------:R-:W-:-:S00]  /*6780*/  NOP ;  /* 0x0000000000007918 */ /* 0x000fc00000000000 */
[----:B------:R-:W-:-:S00]  /*6790*/  NOP ;  /* 0x0000000000007918 */ /* 0x000fc00000000000 */
[----:B------:R-:W-:-:S00]  /*67a0*/  NOP ;  /* 0x0000000000007918 */ /* 0x000fc00000000000 */
[----:B------:R-:W-:-:S00]  /*67b0*/  NOP ;  /* 0x0000000000007918 */ /* 0x000fc00000000000 */
[----:B------:R-:W-:-:S00]  /*67c0*/  NOP ;  /* 0x0000000000007918 */ /* 0x000fc00000000000 */
[----:B------:R-:W-:-:S00]  /*67d0*/  NOP ;  /* 0x0000000000007918 */ /* 0x000fc00000000000 */
[----:B------:R-:W-:-:S00]  /*67e0*/  NOP ;  /* 0x0000000000007918 */ /* 0x000fc00000000000 */
[----:B------:R-:W-:-:S00]  /*67f0*/  NOP ;  /* 0x0000000000007918 */ /* 0x000fc00000000000 */
.L_x_122:


//--------------------- .nv.global.init           --------------------------
	.section	.nv.global.init,"aw",@progbits
.nv.global.init:
	.type		$str$27,@object
	.size		$str$27,($str$28 - $str$27)
$str$27:
        /*0000*/ 	.byte	0x28, 0x61, 0x64, 0x64, 0x72, 0x65, 0x73, 0x73, 0x20, 0x26, 0x20, 0x6d, 0x61, 0x73, 0x6b, 0x29
        /*0010*/ 	.byte	0x20, 0x3d, 0x3d, 0x20, 0x30, 0x00
	.type		$str$28,@object
	.size		$str$28,($str$26 - $str$28)
$str$28:
        /*0016*/ 	.byte	0x2f, 0x74, 0x6d, 0x70, 0x2f, 0x63, 0x75, 0x74, 0x6c, 0x61, 0x73, 0x73, 0x5f, 0x73, 0x77, 0x65
        /*0026*/ 	.byte	0x65, 0x70, 0x5f, 0x73, 0x72, 0x63, 0x2f, 0x69, 0x6e, 0x63, 0x6c, 0x75, 0x64, 0x65, 0x2f, 0x63
        /*0036*/ 	.byte	0x75, 0x74, 0x65, 0x2f, 0x70, 0x6f, 0x69, 0x6e, 0x74, 0x65, 0x72, 0x5f, 0x66, 0x6c, 0x61, 0x67
        /*0046*/ 	.byte	0x67, 0x65, 0x64, 0x2e, 0x68, 0x70, 0x70, 0x00
	.type		$str$26,@object
	.size		$str$26,($str$25 - $str$26)
$str$26:
        /*004e*/ 	.byte	0x2f, 0x74, 0x6d, 0x70, 0x2f, 0x63, 0x75, 0x74, 0x6c, 0x61, 0x73, 0x73, 0x5f, 0x73, 0x77, 0x65
        /*005e*/ 	.byte	0x65, 0x70, 0x5f, 0x73, 0x72, 0x63, 0x2f, 0x69, 0x6e, 0x63, 0x6c, 0x75, 0x64, 0x65, 0x2f, 0x63
        /*006e*/ 	.byte	0x75, 0x74, 0x65, 0x2f, 0x61, 0x74, 0x6f, 0x6d, 0x2f, 0x63, 0x6f, 0x70, 0x79, 0x5f, 0x74, 0x72
        /*007e*/ 	.byte	0x61, 0x69, 0x74, 0x73, 0x5f, 0x73, 0x6d, 0x31, 0x30, 0x30, 0x2e, 0x68, 0x70, 0x70, 0x00
	.type		$str$25,@object
	.size		$str$25,(__unnamed_1 - $str$25)
$str$25:
        /*008d*/ 	.byte	0x28, 0x28, 0x75, 0x69, 0x6e, 0x74, 0x33, 0x32, 0x5f, 0x74, 0x28, 0x74, 0x68, 0x72, 0x65, 0x61
        /*009d*/ 	.byte	0x64, 0x49, 0x64, 0x78, 0x2e, 0x78, 0x29, 0x20, 0x2f, 0x20, 0x33, 0x32, 0x29, 0x20, 0x25, 0x20
        /*00ad*/ 	.byte	0x34, 0x29, 0x20, 0x3d, 0x3d, 0x20, 0x28, 0x28, 0x28, 0x74, 0x6d, 0x65, 0x6d, 0x5f, 0x61, 0x64
        /*00bd*/ 	.byte	0x64, 0x72, 0x20, 0x3e, 0x3e, 0x20, 0x31, 0x36, 0x29, 0x20, 0x2f, 0x20, 0x33, 0x32, 0x29, 0x20
        /*00cd*/ 	.byte	0x25, 0x20, 0x34, 0x29, 0x00
	.type		__unnamed_1,@object
	.size		__unnamed_1,(__unnamed_2 - __unnamed_1)
__unnamed_1:
        /*00d2*/ 	.byte	0x61, 0x75, 0x74, 0x6f, 0x20, 0x63, 0x75, 0x74, 0x65, 0x3a, 0x3a, 0x61, 0x73, 0x5f, 0x70, 0x6f
        /* <DEDUP_REMOVED lines=24> */
        /*0262*/ 	.byte	0x00
	.type		__unnamed_2,@object
	.size		__unnamed_2,(.L_2 - __unnamed_2)
__unnamed_2:
        /* <DEDUP_REMOVED lines=41> */
.L_2:


//--------------------- .nv.shared._ZN7cutlass13device_kernelINS_4gemm6kernel13GemmUniversalIN4cute5tupleIJiiiiEEENS1_10collective13CollectiveMmaINS1_35MainloopSm100TmaUmmaWarpSpecializedILi2ELi2ELi4ENS5_IJNS4_1CILi1EEESB_SB_EEEEENS5_IJNSA_ILi64EEESE_NSA_ILi32EEEEEEaNS5_IJlSB_lEEEaSH_NS4_8TiledMMAINS4_8MMA_AtomIJNS4_15SM100_MMA_S8_SSIaaiLi64ELi64ELNS4_4UMMA5MajorE0ELSM_0ELNSL_8SaturateE0EEEEEENS4_6LayoutISC_NS5_IJNSA_ILi0EEESR_SR_EEEEENS5_IJNS4_10UnderscoreESU_SU_EEEEENS4_13SM90_TMA_LOADENS4_14ComposedLayoutINS4_7SwizzleILi1ELi4ELi3EEENS4_18smem_ptr_flag_bitsILi8EEENSQ_INS5_IJNSA_ILi8EEESF_EEENS5_IJSF_SB_EEEEEEEvNS4_8identityESX_S17_vS18_EENS_8epilogue10collective18CollectiveEpilogueINS1A_23Sm100TmaWarpSpecializedILi1ELi1ELi32ELb0ELb0EEEJSG_NS5_IJNSQ_ISE_SB_EES1F_EEEaSH_aSH_NS1A_6fusion15FusionCallbacksIS1E_NS1H_17LinearCombinationIaiaiLNS_15FloatRoundStyleE2EEESG_S1G_JEEENS4_5SM1004TMEM4LOAD26SM100_TMEM_LOAD_16dp32b32xESX_NSY_INSZ_ILi2ELi4ELi3EEES12_NSQ_INS5_IJS13_SE_EEENS5_IJSE_SB_EEEEEEENS4_39AutoVectorizingCopyWithAssumedAlignmentILi128EEENS4_14SM90_TMA_STOREES1V_S1X_S1X_EEEvvEEEEvNT_6ParamsE --------------------------
	.section	.nv.shared._ZN7cutlass13device_kernelINS_4gemm6kernel13GemmUniversalIN4cute5tupleIJiiiiEEENS1_10collective13CollectiveMmaINS1_35MainloopSm100TmaUmmaWarpSpecializedILi2ELi2ELi4ENS5_IJNS4_1CILi1EEESB_SB_EEEEENS5_IJNSA_ILi64EEESE_NSA_ILi32EEEEEEaNS5_IJlSB_lEEEaSH_NS4_8TiledMMAINS4_8MMA_AtomIJNS4_15SM100_MMA_S8_SSIaaiLi64ELi64ELNS4_4UMMA5MajorE0ELSM_0ELNSL_8SaturateE0EEEEEENS4_6LayoutISC_NS5_IJNSA_ILi0EEESR_SR_EEEEENS5_IJNS4_10UnderscoreESU_SU_EEEEENS4_13SM90_TMA_LOADENS4_14ComposedLayoutINS4_7SwizzleILi1ELi4ELi3EEENS4_18smem_ptr_flag_bitsILi8EEENSQ_INS5_IJNSA_ILi8EEESF_EEENS5_IJSF_SB_EEEEEEEvNS4_8identityESX_S17_vS18_EENS_8epilogue10collective18CollectiveEpilogueINS1A_23Sm100TmaWarpSpecializedILi1ELi1ELi32ELb0ELb0EEEJSG_NS5_IJNSQ_ISE_SB_EES1F_EEEaSH_aSH_NS1A_6fusion15FusionCallbacksIS1E_NS1H_17LinearCombinationIaiaiLNS_15FloatRoundStyleE2EEESG_S1G_JEEENS4_5SM1004TMEM4LOAD26SM100_TMEM_LOAD_16dp32b32xESX_NSY_INSZ_ILi2ELi4ELi3EEES12_NSQ_INS5_IJS13_SE_EEENS5_IJSE_SB_EEEEEEENS4_39AutoVectorizingCopyWithAssumedAlignmentILi128EEENS4_14SM90_TMA_STOREES1V_S1X_S1X_EEEvvEEEEvNT_6ParamsE,"aw",@nobits
	.sectionflags	@""
	.align	16
	.zero		1024


//--------------------- .nv.shared.reserved.0     --------------------------
	.section	.nv.shared.reserved.0,"aw",@nobits
	.weak		__nv_reservedSMEM_offset_0_alias
	.size		__nv_reservedSMEM_offset_0_alias, 0, 64
	.other		__nv_reservedSMEM_offset_0_alias,@"STO_CUDA_RESERVED_SHARED STV_DEFAULT"
__nv_reservedSMEM_offset_0_alias:
	.zero		0
.nv.shared.reserved.0:
	.zero		64
	.weak		__nv_reservedSMEM_tcgen05_partition
	.type		__nv_reservedSMEM_tcgen05_partition,@object
	.size		__nv_reservedSMEM_tcgen05_partition,(.L_0 - __nv_reservedSMEM_tcgen05_partition)
__nv_reservedSMEM_tcgen05_partition:
	.zero		32
.L_0:


//--------------------- .nv.global                --------------------------
	.section	.nv.global,"aw",@nobits
.nv.global:
	.type		_ZN40_INTERNAL_1872dd81_4_k_cu_74ab76e0_206694cute1_E,@object
	.size		_ZN40_INTERNAL_1872dd81_4_k_cu_74ab76e0_206694cute1_E,(_ZN40_INTERNAL_1872dd81_4_k_cu_74ab76e0_206694cuda3std3__45__cpo6cbeginE - _ZN40_INTERNAL_1872dd81_4_k_cu_74ab76e0_206694cute1_E)
_ZN40_INTERNAL_1872dd81_4_k_cu_74ab76e0_206694cute1_E:
	.zero		1
	.type		_ZN40_INTERNAL_1872dd81_4_k_cu_74ab76e0_206694cuda3std3__45__cpo6cbeginE,@object
	.size		_ZN40_INTERNAL_1872dd81_4_k_cu_74ab76e0_206694cuda3std3__45__cpo6cbeginE,(_ZN40_INTERNAL_1872dd81_4_k_cu_74ab76e0_206694cuda3std3__48in_placeE - _ZN40_INTERNAL_1872dd81_4_k_cu_74ab76e0_206694cuda3std3__45__cpo6cbeginE)
_ZN40_INTERNAL_1872dd81_4_k_cu_74ab76e0_206694cuda3std3__45__cpo6cbeginE:
	.zero		1
	.type		_ZN40_INTERNAL_1872dd81_4_k_cu_74ab76e0_206694cuda3std3__48in_placeE,@object
	.size		_ZN40_INTERNAL_1872dd81_4_k_cu_74ab76e0_206694cuda3std3__48in_placeE,(_ZN40_INTERNAL_1872dd81_4_k_cu_74ab76e0_206694cuda3std6ranges3__45__cpo9iter_moveE - _ZN40_INTERNAL_1872dd81_4_k_cu_74ab76e0_206694cuda3std3__48in_placeE)
_ZN40_INTERNAL_1872dd81_4_k_cu_74ab76e0_206694cuda3std3__48in_placeE:
	.zero		1
	.type		_ZN40_INTERNAL_1872dd81_4_k_cu_74ab76e0_206694cuda3std6ranges3__45__cpo9iter_moveE,@object
	.size		_ZN40_INTERNAL_1872dd81_4_k_cu_74ab76e0_206694cuda3std6ranges3__45__cpo9iter_moveE,(_ZN40_INTERNAL_1872dd81_4_k_cu_74ab76e0_206694cuda3std3__45__cpo5beginE - _ZN40_INTERNAL_1872dd81_4_k_cu_74ab76e0_206694cuda3std6ranges3__45__cpo9iter_moveE)
_ZN40_INTERNAL_1872dd81_4_k_cu_74ab76e0_206694cuda3std6ranges3__45__cpo9iter_moveE:
	.zero		1
	.type		_ZN40_INTERNAL_1872dd81_4_k_cu_74ab76e0_206694cuda3std3__45__cpo5beginE,@object
	.size		_ZN40_INTERNAL_1872dd81_4_k_cu_74ab76e0_206694cuda3std3__45__cpo5beginE,(_ZN40_INTERNAL_1872dd81_4_k_cu_74ab76e0_206694cuda3std3__442_GLOBAL__N__1872dd81_4_k_cu_74ab76e0_206696ignoreE - _ZN40_INTERNAL_1872dd81_4_k_cu_74ab76e0_206694cuda3std3__45__cpo5beginE)
_ZN40_INTERNAL_1872dd81_4_k_cu_74ab76e0_206694cuda3std3__45__cpo5beginE:
	.zero		1
	.type		_ZN40_INTERNAL_1872dd81_4_k_cu_74ab76e0_206694cuda3std3__442_GLOBAL__N__1872dd81_4_k_cu_74ab76e0_206696ignoreE,@object
	.size		_ZN40_INTERNAL_1872dd81_4_k_cu_74ab76e0_206694cuda3std3__442_GLOBAL__N__1872dd81_4_k_cu_74ab76e0_206696ignoreE,(_ZN40_INTERNAL_1872dd81_4_k_cu_74ab76e0_206694cute7productE - _ZN40_INTERNAL_1872dd81_4_k_cu_74ab76e0_206694cuda3std3__442_GLOBAL__N__1872dd81_4_k_cu_74ab76e0_206696ignoreE)
_ZN40_INTERNAL_1872dd81_4_k_cu_74ab76e0_206694cuda3std3__442_GLOBAL__N__1872dd81_4_k_cu_74ab76e0_206696ignoreE:
	.zero		1
	.type		_ZN40_INTERNAL_1872dd81_4_k_cu_74ab76e0_206694cute7productE,@object
	.size		_ZN40_INTERNAL_1872dd81_4_k_cu_74ab76e0_206694cute7productE,(_ZN40_INTERNAL_1872dd81_4_k_cu_74ab76e0_206694cuda3std3__45__cpo3endE - _ZN40_INTERNAL_1872dd81_4_k_cu_74ab76e0_206694cute7productE)
_ZN40_INTERNAL_1872dd81_4_k_cu_74ab76e0_206694cute7productE:
	.zero		1
	.type		_ZN40_INTERNAL_1872dd81_4_k_cu_74ab76e0_206694cuda3std3__45__cpo3endE,@object
	.size		_ZN40_INTERNAL_1872dd81_4_k_cu_74ab76e0_206694cuda3std3__45__cpo3endE,(_ZN40_INTERNAL_1872dd81_4_k_cu_74ab76e0_206694cuda3std3__419piecewise_constructE - _ZN40_INTERNAL_1872dd81_4_k_cu_74ab76e0_206694cuda3std3__45__cpo3endE)
_ZN40_INTERNAL_1872dd81_4_k_cu_74ab76e0_206694cuda3std3__45__cpo3endE:
	.zero		1
	.type		_ZN40_INTERNAL_1872dd81_4_k_cu_74ab76e0_206694cuda3std3__419piecewise_constructE,@object
	.size		_ZN40_INTERNAL_1872dd81_4_k_cu_74ab76e0_206694cuda3std3__419piecewise_constructE,(_ZN40_INTERNAL_1872dd81_4_k_cu_74ab76e0_206694cuda3std3__45__cpo4cendE - _ZN40_INTERNAL_1872dd81_4_k_cu_74ab76e0_206694cuda3std3__419piecewise_constructE)
_ZN40_INTERNAL_1872dd81_4_k_cu_74ab76e0_206694cuda3std3__419piecewise_constructE:
	.zero		1
	.type		_ZN40_INTERNAL_1872dd81_4_k_cu_74ab76e0_206694cuda3std3__45__cpo4cendE,@object
	.size		_ZN40_INTERNAL_1872dd81_4_k_cu_74ab76e0_206694cuda3std3__45__cpo4cendE,(_ZN40_INTERNAL_1872dd81_4_k_cu_74ab76e0_206694cuda3std6ranges3__45__cpo4swapE - _ZN40_INTERNAL_1872dd81_4_k_cu_74ab76e0_206694cuda3std3__45__cpo4cendE)
_ZN40_INTERNAL_1872dd81_4_k_cu_74ab76e0_206694cuda3std3__45__cpo4cendE:
	.zero		1
	.type		_ZN40_INTERNAL_1872dd81_4_k_cu_74ab76e0_206694cuda3std6ranges3__45__cpo4swapE,@object
	.size		_ZN40_INTERNAL_1872dd81_4_k_cu_74ab76e0_206694cuda3std6ranges3__45__cpo4swapE,(.L_10 - _ZN40_INTERNAL_1872dd81_4_k_cu_74ab76e0_206694cuda3std6ranges3__45__cpo4swapE)
_ZN40_INTERNAL_1872dd81_4_k_cu_74ab76e0_206694cuda3std6ranges3__45__cpo4swapE:
	.zero		1
.L_10:


//--------------------- .nv.constant0._ZN7cutlass13device_kernelINS_4gemm6kernel13GemmUniversalIN4cute5tupleIJiiiiEEENS1_10collective13CollectiveMmaINS1_35MainloopSm100TmaUmmaWarpSpecializedILi2ELi2ELi4ENS5_IJNS4_1CILi1EEESB_SB_EEEEENS5_IJNSA_ILi64EEESE_NSA_ILi32EEEEEEaNS5_IJlSB_lEEEaSH_NS4_8TiledMMAINS4_8MMA_AtomIJNS4_15SM100_MMA_S8_SSIaaiLi64ELi64ELNS4_4UMMA5MajorE0ELSM_0ELNSL_8SaturateE0EEEEEENS4_6LayoutISC_NS5_IJNSA_ILi0EEESR_SR_EEEEENS5_IJNS4_10UnderscoreESU_SU_EEEEENS4_13SM90_TMA_LOADENS4_14ComposedLayoutINS4_7SwizzleILi1ELi4ELi3EEENS4_18smem_ptr_flag_bitsILi8EEENSQ_INS5_IJNSA_ILi8EEESF_EEENS5_IJSF_SB_EEEEEEEvNS4_8identityESX_S17_vS18_EENS_8epilogue10collective18CollectiveEpilogueINS1A_23Sm100TmaWarpSpecializedILi1ELi1ELi32ELb0ELb0EEEJSG_NS5_IJNSQ_ISE_SB_EES1F_EEEaSH_aSH_NS1A_6fusion15FusionCallbacksIS1E_NS1H_17LinearCombinationIaiaiLNS_15FloatRoundStyleE2EEESG_S1G_JEEENS4_5SM1004TMEM4LOAD26SM100_TMEM_LOAD_16dp32b32xESX_NSY_INSZ_ILi2ELi4ELi3EEES12_NSQ_INS5_IJS13_SE_EEENS5_IJSE_SB_EEEEEEENS4_39AutoVectorizingCopyWithAssumedAlignmentILi128EEENS4_14SM90_TMA_STOREES1V_S1X_S1X_EEEvvEEEEvNT_6ParamsE --------------------------
	.section	.nv.constant0._ZN7cutlass13device_kernelINS_4gemm6kernel13GemmUniversalIN4cute5tupleIJiiiiEEENS1_10collective13CollectiveMmaINS1_35MainloopSm100TmaUmmaWarpSpecializedILi2ELi2ELi4ENS5_IJNS4_1CILi1EEESB_SB_EEEEENS5_IJNSA_ILi64EEESE_NSA_ILi32EEEEEEaNS5_IJlSB_lEEEaSH_NS4_8TiledMMAINS4_8MMA_AtomIJNS4_15SM100_MMA_S8_SSIaaiLi64ELi64ELNS4_4UMMA5MajorE0ELSM_0ELNSL_8SaturateE0EEEEEENS4_6LayoutISC_NS5_IJNSA_ILi0EEESR_SR_EEEEENS5_IJNS4_10UnderscoreESU_SU_EEEEENS4_13SM90_TMA_LOADENS4_14ComposedLayoutINS4_7SwizzleILi1ELi4ELi3EEENS4_18smem_ptr_flag_bitsILi8EEENSQ_INS5_IJNSA_ILi8EEESF_EEENS5_IJSF_SB_EEEEEEEvNS4_8identityESX_S17_vS18_EENS_8epilogue10collective18CollectiveEpilogueINS1A_23Sm100TmaWarpSpecializedILi1ELi1ELi32ELb0ELb0EEEJSG_NS5_IJNSQ_ISE_SB_EES1F_EEEaSH_aSH_NS1A_6fusion15FusionCallbacksIS1E_NS1H_17LinearCombinationIaiaiLNS_15FloatRoundStyleE2EEESG_S1G_JEEENS4_5SM1004TMEM4LOAD26SM100_TMEM_LOAD_16dp32b32xESX_NSY_INSZ_ILi2ELi4ELi3EEES12_NSQ_INS5_IJS13_SE_EEENS5_IJSE_SB_EEEEEEENS4_39AutoVectorizingCopyWithAssumedAlignmentILi128EEENS4_14SM90_TMA_STOREES1V_S1X_S1X_EEEvvEEEEvNT_6ParamsE,"a",@progbits
	.sectionflags	@""
	.align	4
.nv.constant0._ZN7cutlass13device_kernelINS_4gemm6kernel13GemmUniversalIN4cute5tupleIJiiiiEEENS1_10collective13CollectiveMmaINS1_35MainloopSm100TmaUmmaWarpSpecializedILi2ELi2ELi4ENS5_IJNS4_1CILi1EEESB_SB_EEEEENS5_IJNSA_ILi64EEESE_NSA_ILi32EEEEEEaNS5_IJlSB_lEEEaSH_NS4_8TiledMMAINS4_8MMA_AtomIJNS4_15SM100_MMA_S8_SSIaaiLi64ELi64ELNS4_4UMMA5MajorE0ELSM_0ELNSL_8SaturateE0EEEEEENS4_6LayoutISC_NS5_IJNSA_ILi0EEESR_SR_EEEEENS5_IJNS4_10UnderscoreESU_SU_EEEEENS4_13SM90_TMA_LOADENS4_14ComposedLayoutINS4_7SwizzleILi1ELi4ELi3EEENS4_18smem_ptr_flag_bitsILi8EEENSQ_INS5_IJNSA_ILi8EEESF_EEENS5_IJSF_SB_EEEEEEEvNS4_8identityESX_S17_vS18_EENS_8epilogue10collective18CollectiveEpilogueINS1A_23Sm100TmaWarpSpecializedILi1ELi1ELi32ELb0ELb0EEEJSG_NS5_IJNSQ_ISE_SB_EES1F_EEEaSH_aSH_NS1A_6fusion15FusionCallbacksIS1E_NS1H_17LinearCombinationIaiaiLNS_15FloatRoundStyleE2EEESG_S1G_JEEENS4_5SM1004TMEM4LOAD26SM100_TMEM_LOAD_16dp32b32xESX_NSY_INSZ_ILi2ELi4ELi3EEES12_NSQ_INS5_IJS13_SE_EEENS5_IJSE_SB_EEEEEEENS4_39AutoVectorizingCopyWithAssumedAlignmentILi128EEENS4_14SM90_TMA_STOREES1V_S1X_S1X_EEEvvEEEEvNT_6ParamsE:
	.zero		2944


//--------------------- SYMBOLS --------------------------

	.type		.nv.reservedSmem.offset0,@object
	.size		.nv.reservedSmem.offset0,0x4
	.type		.nv.reservedSmem.cap,@object
	.size		.nv.reservedSmem.cap,0x4
	.type		__assertfail,@function
